	.target	sm_90a

	.elftype	@"ET_EXEC"


//--------------------- .note.nv.tkinfo           --------------------------
	.section	.note.nv.tkinfo,"",@"SHT_NOTE"
	.sectionflags	@"SHF_NOTE_NV_TKINFO"
	.tkinfo
        /*0018*/ 	.word	0x00000002
        /*0030*/ 	.string	""
        /*0030*/ 	.string	"ptxas"
        /*0030*/ 	.string	"Cuda compilation tools, release 13.0, V13.0.88"
        /*0030*/ 	.string	"Build cuda_13.0.r13.0/compiler.36424714_0"
        /*0030*/ 	.string	"-arch sm_90a -m 64 "



//--------------------- .note.nv.cuinfo           --------------------------
	.section	.note.nv.cuinfo,"",@"SHT_NOTE"
	.sectionflags	@"SHF_NOTE_NV_CUINFO"
        /*0018*/ 	.short	0x0002
        /*001a*/ 	.short	0x005a
        /*001c*/ 	.short	0x0082
	.zero		2


//--------------------- .nv.info                  --------------------------
	.section	.nv.info,"",@"SHT_CUDA_INFO"
	.align	4


	//----- nvinfo : EIATTR_REGCOUNT
	.align		4
        /*0000*/ 	.byte	0x04, 0x2f
        /*0002*/ 	.short	(.L_12 - .L_11)
	.align		4
.L_11:
        /*0004*/ 	.word	index@(_ZN7cutlass13device_kernelINS_4gemm6kernel13GemmUniversalIN4cute5tupleIJiiiiEEENS1_10collective13CollectiveMmaINS1_37MainloopSm90TmaGmmaWarpSpecializedFP8ILi5ENS5_IJNS4_1CILi1EEESB_SB_EEENS1_32KernelTmaWarpSpecializedPingpongEEENS5_IJNSA_ILi64EEENSA_ILi256EEENSA_ILi128EEEEEENS_12float_e4m3_tENS5_IJlSB_lEEESJ_SK_NS4_8TiledMMAINS4_8MMA_AtomIJNS4_4SM904GMMA31MMA_64x256x32_F32E4M3E4M3_SS_TNILNSO_7ScaleInE1ELSQ_1EEEEEENS4_6LayoutISC_NS5_IJNSA_ILi0EEESU_SU_EEEEENS5_IJNS4_10UnderscoreESX_SX_EEEEENS4_13SM90_TMA_LOADENS4_14ComposedLayoutINS4_7SwizzleILi3ELi4ELi3EEENS4_18smem_ptr_flag_bitsILi8EEENST_INS5_IJNSA_ILi8EEESH_EEENS5_IJSH_SB_EEEEEEEvNS4_8identityES10_S1A_vS1B_EENS_8epilogue10collective6detail29Sm90TmaWarpSpecializedAdapterINS1E_15DefaultEpilogueISJ_SK_SK_NS1D_6thread17LinearCombinationISJ_Li1EffLNS1I_9ScaleType4KindE0ELNS_15FloatRoundStyleE2ESJ_EENS1_15EpilogueDefaultEEEEEvvEEEEvNT_6ParamsE)
        /*0008*/ 	.word	0x000000a8


	//----- nvinfo : EIATTR_FRAME_SIZE
	.align		4
.L_12:
        /*000c*/ 	.byte	0x04, 0x11
        /*000e*/ 	.short	(.L_14 - .L_13)
	.align		4
.L_13:
        /*0010*/ 	.word	index@(_ZN7cutlass13device_kernelINS_4gemm6kernel13GemmUniversalIN4cute5tupleIJiiiiEEENS1_10collective13CollectiveMmaINS1_37MainloopSm90TmaGmmaWarpSpecializedFP8ILi5ENS5_IJNS4_1CILi1EEESB_SB_EEENS1_32KernelTmaWarpSpecializedPingpongEEENS5_IJNSA_ILi64EEENSA_ILi256EEENSA_ILi128EEEEEENS_12float_e4m3_tENS5_IJlSB_lEEESJ_SK_NS4_8TiledMMAINS4_8MMA_AtomIJNS4_4SM904GMMA31MMA_64x256x32_F32E4M3E4M3_SS_TNILNSO_7ScaleInE1ELSQ_1EEEEEENS4_6LayoutISC_NS5_IJNSA_ILi0EEESU_SU_EEEEENS5_IJNS4_10UnderscoreESX_SX_EEEEENS4_13SM90_TMA_LOADENS4_14ComposedLayoutINS4_7SwizzleILi3ELi4ELi3EEENS4_18smem_ptr_flag_bitsILi8EEENST_INS5_IJNSA_ILi8EEESH_EEENS5_IJSH_SB_EEEEEEEvNS4_8identityES10_S1A_vS1B_EENS_8epilogue10collective6detail29Sm90TmaWarpSpecializedAdapterINS1E_15DefaultEpilogueISJ_SK_SK_NS1D_6thread17LinearCombinationISJ_Li1EffLNS1I_9ScaleType4KindE0ELNS_15FloatRoundStyleE2ESJ_EENS1_15EpilogueDefaultEEEEEvvEEEEvNT_6ParamsE)
        /*0014*/ 	.word	0x00000108


	//----- nvinfo : EIATTR_MIN_STACK_SIZE
	.align		4
.L_14:
        /*0018*/ 	.byte	0x04, 0x12
        /*001a*/ 	.short	(.L_16 - .L_15)
	.align		4
.L_15:
        /*001c*/ 	.word	index@(_ZN7cutlass13device_kernelINS_4gemm6kernel13GemmUniversalIN4cute5tupleIJiiiiEEENS1_10collective13CollectiveMmaINS1_37MainloopSm90TmaGmmaWarpSpecializedFP8ILi5ENS5_IJNS4_1CILi1EEESB_SB_EEENS1_32KernelTmaWarpSpecializedPingpongEEENS5_IJNSA_ILi64EEENSA_ILi256EEENSA_ILi128EEEEEENS_12float_e4m3_tENS5_IJlSB_lEEESJ_SK_NS4_8TiledMMAINS4_8MMA_AtomIJNS4_4SM904GMMA31MMA_64x256x32_F32E4M3E4M3_SS_TNILNSO_7ScaleInE1ELSQ_1EEEEEENS4_6LayoutISC_NS5_IJNSA_ILi0EEESU_SU_EEEEENS5_IJNS4_10UnderscoreESX_SX_EEEEENS4_13SM90_TMA_LOADENS4_14ComposedLayoutINS4_7SwizzleILi3ELi4ELi3EEENS4_18smem_ptr_flag_bitsILi8EEENST_INS5_IJNSA_ILi8EEESH_EEENS5_IJSH_SB_EEEEEEEvNS4_8identityES10_S1A_vS1B_EENS_8epilogue10collective6detail29Sm90TmaWarpSpecializedAdapterINS1E_15DefaultEpilogueISJ_SK_SK_NS1D_6thread17LinearCombinationISJ_Li1EffLNS1I_9ScaleType4KindE0ELNS_15FloatRoundStyleE2ESJ_EENS1_15EpilogueDefaultEEEEEvvEEEEvNT_6ParamsE)
        /*0020*/ 	.word	0x00000108
.L_16:


//--------------------- .nv.compat                --------------------------
	.section	.nv.compat,"",@"SHT_CUDA_COMPAT_INFO"
	.align	4
        /*0000*/ 	.byte	0x02, 0x09, 0x01, 0x00, 0x02, 0x02, 0x04, 0x00, 0x02, 0x05, 0x05, 0x00, 0x03, 0x07, 0x01, 0x01
        /*0010*/ 	.byte	0x02, 0x03, 0x01, 0x00, 0x02, 0x06, 0x01, 0x00, 0x04, 0x0b, 0x08, 0x00, 0x00, 0x00, 0x00, 0x00
        /*0020*/ 	.byte	0x00, 0x00, 0x00, 0x00


//--------------------- .nv.info._ZN7cutlass13device_kernelINS_4gemm6kernel13GemmUniversalIN4cute5tupleIJiiiiEEENS1_10collective13CollectiveMmaINS1_37MainloopSm90TmaGmmaWarpSpecializedFP8ILi5ENS5_IJNS4_1CILi1EEESB_SB_EEENS1_32KernelTmaWarpSpecializedPingpongEEENS5_IJNSA_ILi64EEENSA_ILi256EEENSA_ILi128EEEEEENS_12float_e4m3_tENS5_IJlSB_lEEESJ_SK_NS4_8TiledMMAINS4_8MMA_AtomIJNS4_4SM904GMMA31MMA_64x256x32_F32E4M3E4M3_SS_TNILNSO_7ScaleInE1ELSQ_1EEEEEENS4_6LayoutISC_NS5_IJNSA_ILi0EEESU_SU_EEEEENS5_IJNS4_10UnderscoreESX_SX_EEEEENS4_13SM90_TMA_LOADENS4_14ComposedLayoutINS4_7SwizzleILi3ELi4ELi3EEENS4_18smem_ptr_flag_bitsILi8EEENST_INS5_IJNSA_ILi8EEESH_EEENS5_IJSH_SB_EEEEEEEvNS4_8identityES10_S1A_vS1B_EENS_8epilogue10collective6detail29Sm90TmaWarpSpecializedAdapterINS1E_15DefaultEpilogueISJ_SK_SK_NS1D_6thread17LinearCombinationISJ_Li1EffLNS1I_9ScaleType4KindE0ELNS_15FloatRoundStyleE2ESJ_EENS1_15EpilogueDefaultEEEEEvvEEEEvNT_6ParamsE --------------------------
	.section	.nv.info._ZN7cutlass13device_kernelINS_4gemm6kernel13GemmUniversalIN4cute5tupleIJiiiiEEENS1_10collective13CollectiveMmaINS1_37MainloopSm90TmaGmmaWarpSpecializedFP8ILi5ENS5_IJNS4_1CILi1EEESB_SB_EEENS1_32KernelTmaWarpSpecializedPingpongEEENS5_IJNSA_ILi64EEENSA_ILi256EEENSA_ILi128EEEEEENS_12float_e4m3_tENS5_IJlSB_lEEESJ_SK_NS4_8TiledMMAINS4_8MMA_AtomIJNS4_4SM904GMMA31MMA_64x256x32_F32E4M3E4M3_SS_TNILNSO_7ScaleInE1ELSQ_1EEEEEENS4_6LayoutISC_NS5_IJNSA_ILi0EEESU_SU_EEEEENS5_IJNS4_10UnderscoreESX_SX_EEEEENS4_13SM90_TMA_LOADENS4_14ComposedLayoutINS4_7SwizzleILi3ELi4ELi3EEENS4_18smem_ptr_flag_bitsILi8EEENST_INS5_IJNSA_ILi8EEESH_EEENS5_IJSH_SB_EEEEEEEvNS4_8identityES10_S1A_vS1B_EENS_8epilogue10collective6detail29Sm90TmaWarpSpecializedAdapterINS1E_15DefaultEpilogueISJ_SK_SK_NS1D_6thread17LinearCombinationISJ_Li1EffLNS1I_9ScaleType4KindE0ELNS_15FloatRoundStyleE2ESJ_EENS1_15EpilogueDefaultEEEEEvvEEEEvNT_6ParamsE,"",@"SHT_CUDA_INFO"
	.sectionflags	@""
	.align	4


	//----- nvinfo : EIATTR_CUDA_API_VERSION
	.align		4
        /*0000*/ 	.byte	0x04, 0x37
        /*0002*/ 	.short	(.L_18 - .L_17)
.L_17:
        /*0004*/ 	.word	0x00000082


	//----- nvinfo : EIATTR_KPARAM_INFO
	.align		4
.L_18:
        /*0008*/ 	.byte	0x04, 0x17
        /*000a*/ 	.short	(.L_20 - .L_19)
.L_19:
        /*000c*/ 	.word	0x00000000
        /*0010*/ 	.short	0x0000
        /*0012*/ 	.short	0x0070
        /*0014*/ 	.byte	0x00, 0xf0, 0x01, 0x10


	//----- nvinfo : EIATTR_SPARSE_MMA_MASK
	.align		4
.L_20:
        /*0018*/ 	.byte	0x03, 0x50
        /*001a*/ 	.short	0x0000


	//----- nvinfo : EIATTR_MAXREG_COUNT
	.align		4
        /*001c*/ 	.byte	0x03, 0x1b
        /*001e*/ 	.short	0x00a8


	//----- nvinfo : EIATTR_NUM_BARRIERS
	.align		4
        /*0020*/ 	.byte	0x02, 0x4c
        /*0022*/ 	.byte	0x01
	.zero		1


	//----- nvinfo : EIATTR_ANNOTATIONS
	.align		4
        /*0024*/ 	.byte	0x04, 0x55
        /*0026*/ 	.short	(.L_22 - .L_21)


	//   ....[0]....
.L_21:
        /*0028*/ 	.word	0x00000001
        /*002c*/ 	.byte	0x70, 0x0b, 0x00, 0x00, 0x01, 0x00, 0x00, 0x00, 0xa0, 0x0b, 0x00, 0x00, 0x01, 0x00, 0x00, 0x00
        /* <DEDUP_REMOVED lines=203> */
        /*0cec*/ 	.byte	0x10, 0x01, 0x01, 0x00


	//----- nvinfo : EIATTR_MERCURY_ISA_VERSION
	.align		4
.L_22:
        /*0cf0*/ 	.byte	0x03, 0x5f
        /*0cf2*/ 	.short	0x0101


	//----- nvinfo : EIATTR_INT_WARP_WIDE_INSTR_OFFSETS
	.align		4
        /*0cf4*/ 	.byte	0x04, 0x31
        /*0cf6*/ 	.short	(.L_24 - .L_23)


	//   ....[0]....
.L_23:
        /*0cf8*/ 	.word	0x000004d0


	//   ....[1]....
        /*0cfc*/ 	.word	0x000004e0


	//   ....[2]....
        /*0d00*/ 	.word	0x00000550


	//   ....[3]....
        /*0d04*/ 	.word	0x00000560


	//   ....[4]....
        /*0d08*/ 	.word	0x00000570


	//   ....[5]....
        /*0d0c*/ 	.word	0x00000590


	//   ....[6]....
        /*0d10*/ 	.word	0x000005f0


	//   ....[7]....
        /*0d14*/ 	.word	0x00000610


	//----- nvinfo : EIATTR_COOP_GROUP_MASK_REGIDS
	.align		4
.L_24:
        /*0d18*/ 	.byte	0x04, 0x29
        /*0d1a*/ 	.short	(.L_26 - .L_25)


	//   ....[0]....
.L_25:
        /*0d1c*/ 	.word	0xffffffff


	//   ....[1]....
        /*0d20*/ 	.word	0xffffffff


	//   ....[2]....
        /*0d24*/ 	.word	0xffffffff


	//   ....[3]....
        /*0d28*/ 	.word	0xffffffff


	//   ....[4]....
        /*0d2c*/ 	.word	0xffffffff


	//   ....[5]....
        /*0d30*/ 	.word	0xffffffff


	//----- nvinfo : EIATTR_COOP_GROUP_INSTR_OFFSETS
	.align		4
.L_26:
        /*0d34*/ 	.byte	0x04, 0x28
        /*0d36*/ 	.short	(.L_28 - .L_27)


	//   ....[0]....
.L_27:
        /*0d38*/ 	.word	0x00000060


	//   ....[1]....
        /*0d3c*/ 	.word	0x00000090


	//   ....[2]....
        /*0d40*/ 	.word	0x00000190


	//   ....[3]....
        /*0d44*/ 	.word	0x000003c0


	//   ....[4]....
        /*0d48*/ 	.word	0x00000400


	//   ....[5]....
        /*0d4c*/ 	.word	0x00000440


	//----- nvinfo : EIATTR_REG_RECONFIG
	.align		4
.L_28:
        /*0d50*/ 	.byte	0x01, 0x54
	.zero		2


	//----- nvinfo : EIATTR_MBARRIER_INSTR_OFFSETS
	.align		4
        /*0d54*/ 	.byte	0x04, 0x39
        /*0d56*/ 	.short	(.L_30 - .L_29)


	//   ....[0]....
.L_29:
        /*0d58*/ 	.word	0x00000310
        /*0d5c*/ 	.word	0x000000ff
        /*0d60*/ 	.word	0x00000000
        /*0d64*/ 	.short	0x0100
        /*0d66*/ 	.byte	0x07
	.zero		1


	//   ....[1]....
        /*0d68*/ 	.word	0x00000320
        /*0d6c*/ 	.word	0x000000ff
        /*0d70*/ 	.word	0x00000028
        /*0d74*/ 	.short	0x0100
        /*0d76*/ 	.byte	0x07
	.zero		1


	//   ....[2]....
        /*0d78*/ 	.word	0x00000330
        /*0d7c*/ 	.word	0x000000ff
        /*0d80*/ 	.word	0x00000008
        /*0d84*/ 	.short	0x0100
        /*0d86*/ 	.byte	0x07
	.zero		1


	//   ....[3]....
        /*0d88*/ 	.word	0x00000340
        /*0d8c*/ 	.word	0x000000ff
        /*0d90*/ 	.word	0x00000030
        /*0d94*/ 	.short	0x0100
        /*0d96*/ 	.byte	0x07
	.zero		1


	//   ....[4]....
        /*0d98*/ 	.word	0x00000350
        /*0d9c*/ 	.word	0x000000ff
        /*0da0*/ 	.word	0x00000010
        /*0da4*/ 	.short	0x0100
        /*0da6*/ 	.byte	0x07
	.zero		1


	//   ....[5]....
        /*0da8*/ 	.word	0x00000360
        /*0dac*/ 	.word	0x000000ff
        /*0db0*/ 	.word	0x00000038
        /*0db4*/ 	.short	0x0100
        /*0db6*/ 	.byte	0x07
	.zero		1


	//   ....[6]....
        /*0db8*/ 	.word	0x00000370
        /*0dbc*/ 	.word	0x000000ff
        /*0dc0*/ 	.word	0x00000018
        /*0dc4*/ 	.short	0x0100
        /*0dc6*/ 	.byte	0x07
	.zero		1


	//   ....[7]....
        /*0dc8*/ 	.word	0x00000380
        /*0dcc*/ 	.word	0x000000ff
        /*0dd0*/ 	.word	0x00000040
        /*0dd4*/ 	.short	0x0100
        /*0dd6*/ 	.byte	0x07
	.zero		1


	//   ....[8]....
        /*0dd8*/ 	.word	0x00000390
        /*0ddc*/ 	.word	0x000000ff
        /*0de0*/ 	.word	0x00000020
        /*0de4*/ 	.short	0x0100
        /*0de6*/ 	.byte	0x07
	.zero		1


	//   ....[9]....
        /*0de8*/ 	.word	0x000003a0
        /*0dec*/ 	.word	0x000000ff
        /*0df0*/ 	.word	0x00000048
        /*0df4*/ 	.short	0x0100
        /*0df6*/ 	.byte	0x07
	.zero		1


	//   ....[10]....
        /*0df8*/ 	.word	0x00000630
        /*0dfc*/ 	.word	0x000000ff
        /*0e00*/ 	.word	0x00000080
        /*0e04*/ 	.short	0x0100
        /*0e06*/ 	.byte	0x07
	.zero		1


	//   ....[11]....
        /*0e08*/ 	.word	0x00000640
        /*0e0c*/ 	.word	0x000000ff
        /*0e10*/ 	.word	0x00000088
        /*0e14*/ 	.short	0x0100
        /*0e16*/ 	.byte	0x07
	.zero		1


	//   ....[12]....
        /*0e18*/ 	.word	0x00000680
        /*0e1c*/ 	.word	0x000000ff
        /*0e20*/ 	.word	0x00000060
        /*0e24*/ 	.short	0x0100
        /*0e26*/ 	.byte	0x0a
	.zero		1


	//   ....[13]....
        /*0e28*/ 	.word	0x000006a0
        /*0e2c*/ 	.word	0x000000ff
        /*0e30*/ 	.word	0x00000068
        /*0e34*/ 	.short	0x0100
        /*0e36*/ 	.byte	0x0a
	.zero		1


	//   ....[14]....
        /*0e38*/ 	.word	0x000006b0
        /*0e3c*/ 	.word	0x000000ff
        /*0e40*/ 	.word	0x00000070
        /*0e44*/ 	.short	0x0100
        /*0e46*/ 	.byte	0x0a
	.zero		1


	//   ....[15]....
        /*0e48*/ 	.word	0x000006c0
        /*0e4c*/ 	.word	0x000000ff
        /*0e50*/ 	.word	0x00000078
        /*0e54*/ 	.short	0x0100
        /*0e56*/ 	.byte	0x0a
	.zero		1


	//   ....[16]....
        /*0e58*/ 	.word	0x000015d0
        /*0e5c*/ 	.word	0x000000ff
        /*0e60*/ 	.word	0xfffffff8
        /*0e64*/ 	.short	0x010a
        /*0e66*/ 	.byte	0x12
	.zero		1


	//   ....[17]....
        /*0e68*/ 	.word	0x00001fa0
        /*0e6c*/ 	.word	0x000000ff
        /*0e70*/ 	.word	0x00000000
        /*0e74*/ 	.short	0x010a
        /*0e76*/ 	.byte	0x06
	.zero		1


	//   ....[18]....
        /*0e78*/ 	.word	0x00001fe0
        /*0e7c*/ 	.word	0x000000ff
        /*0e80*/ 	.word	0x00000000
        /*0e84*/ 	.short	0x010a
        /*0e86*/ 	.byte	0x06
	.zero		1


	//   ....[19]....
        /*0e88*/ 	.word	0x00003280
        /*0e8c*/ 	.word	0x000000ff
        /*0e90*/ 	.word	0x00000000
        /*0e94*/ 	.short	0x010a
        /*0e96*/ 	.byte	0x09
	.zero		1


	//   ....[20]....
        /*0e98*/ 	.word	0x000032c0
        /*0e9c*/ 	.word	0x000000ff
        /*0ea0*/ 	.word	0x00000000
        /*0ea4*/ 	.short	0x010a
        /*0ea6*/ 	.byte	0x09
	.zero		1


	//   ....[21]....
        /*0ea8*/ 	.word	0x000043c0
        /*0eac*/ 	.word	0x000000ff
        /*0eb0*/ 	.word	0x00000000
        /*0eb4*/ 	.short	0x0101
        /*0eb6*/ 	.byte	0x08
	.zero		1


	//   ....[22]....
        /*0eb8*/ 	.word	0x00005430
        /*0ebc*/ 	.word	0x000000e5
        /*0ec0*/ 	.word	0x00000000
        /*0ec4*/ 	.short	0x0101
        /*0ec6*/ 	.byte	0x1c
	.zero		1


	//   ....[23]....
        /*0ec8*/ 	.word	0x00005550
        /*0ecc*/ 	.word	0x000000ff
        /*0ed0*/ 	.word	0x00000000
        /*0ed4*/ 	.short	0x0101
        /*0ed6*/ 	.byte	0x08
	.zero		1


	//   ....[24]....
        /*0ed8*/ 	.word	0x00005600
        /*0edc*/ 	.word	0x000000ff
        /*0ee0*/ 	.word	0x00000008
        /*0ee4*/ 	.short	0x010a
        /*0ee6*/ 	.byte	0x12
	.zero		1


	//   ....[25]....
        /*0ee8*/ 	.word	0x0000e7d0
        /*0eec*/ 	.word	0x00000003
        /*0ef0*/ 	.word	0x00000000
        /*0ef4*/ 	.short	0x0101
        /*0ef6*/ 	.byte	0x1c
	.zero		1


	//   ....[26]....
        /*0ef8*/ 	.word	0x0000f1d0
        /*0efc*/ 	.word	0x0000000b
        /*0f00*/ 	.word	0x00000028
        /*0f04*/ 	.short	0x010a
        /*0f06*/ 	.byte	0x3f
	.zero		1


	//   ....[27]....
        /*0f08*/ 	.word	0x0000f580
        /*0f0c*/ 	.word	0x00000004
        /*0f10*/ 	.word	0x00000088
        /*0f14*/ 	.short	0x0101
        /*0f16*/ 	.byte	0x3f
	.zero		1


	//   ....[28]....
        /*0f18*/ 	.word	0x0000fd70
        /*0f1c*/ 	.word	0x00000007
        /*0f20*/ 	.word	0x00000000
        /*0f24*/ 	.short	0x010a
        /*0f26*/ 	.byte	0x3f
	.zero		1


	//   ....[29]....
        /*0f28*/ 	.word	0x0000fdf0
        /*0f2c*/ 	.word	0x00000009
        /*0f30*/ 	.word	0x00000000
        /*0f34*/ 	.short	0x010a
        /*0f36*/ 	.byte	0x3f
	.zero		1


	//   ....[30]....
        /*0f38*/ 	.word	0x0000fe80
        /*0f3c*/ 	.word	0x00000006
        /*0f40*/ 	.word	0x00000000
        /*0f44*/ 	.short	0x010a
        /*0f46*/ 	.byte	0x3f
	.zero		1


	//   ....[31]....
        /*0f48*/ 	.word	0x0000ff10
        /*0f4c*/ 	.word	0x00000009
        /*0f50*/ 	.word	0x00000000
        /*0f54*/ 	.short	0x010a
        /*0f56*/ 	.byte	0x3f
	.zero		1


	//   ....[32]....
        /*0f58*/ 	.word	0x0000ffa0
        /*0f5c*/ 	.word	0x00000003
        /*0f60*/ 	.word	0x00000000
        /*0f64*/ 	.short	0x010a
        /*0f66*/ 	.byte	0x3f
	.zero		1


	//   ....[33]....
        /*0f68*/ 	.word	0x00010010
        /*0f6c*/ 	.word	0x00000003
        /*0f70*/ 	.word	0xfffffff8
        /*0f74*/ 	.short	0x010a
        /*0f76*/ 	.byte	0x3f
	.zero		1


	//   ....[34]....
        /*0f78*/ 	.word	0x00010070
        /*0f7c*/ 	.word	0x00000003
        /*0f80*/ 	.word	0x00000000
        /*0f84*/ 	.short	0x010a
        /*0f86*/ 	.byte	0x3f
	.zero		1


	//   ....[35]....
        /*0f88*/ 	.word	0x000100e0
        /*0f8c*/ 	.word	0x00000000
        /*0f90*/ 	.word	0x00000000
        /*0f94*/ 	.short	0x010a
        /*0f96*/ 	.byte	0x3f
	.zero		1


	//   ....[36]....
        /*0f98*/ 	.word	0x00010150
        /*0f9c*/ 	.word	0x00000019
        /*0fa0*/ 	.word	0x00000008
        /*0fa4*/ 	.short	0x010a
        /*0fa6*/ 	.byte	0x3f
	.zero		1


	//   ....[37]....
        /*0fa8*/ 	.word	0x00010220
        /*0fac*/ 	.word	0x0000000b
        /*0fb0*/ 	.word	0x00000028
        /*0fb4*/ 	.short	0x010a
        /*0fb6*/ 	.byte	0x3f
	.zero		1


	//   ....[38]....
        /*0fb8*/ 	.word	0x00010300
        /*0fbc*/ 	.word	0x00000007
        /*0fc0*/ 	.word	0x00000000
        /*0fc4*/ 	.short	0x010a
        /*0fc6*/ 	.byte	0x3f
	.zero		1


	//   ....[39]....
        /*0fc8*/ 	.word	0x00010350
        /*0fcc*/ 	.word	0x00000009
        /*0fd0*/ 	.word	0x00000000
        /*0fd4*/ 	.short	0x010a
        /*0fd6*/ 	.byte	0x3f
	.zero		1


	//   ....[40]....
        /*0fd8*/ 	.word	0x000103a0
        /*0fdc*/ 	.word	0x00000006
        /*0fe0*/ 	.word	0x00000000
        /*0fe4*/ 	.short	0x010a
        /*0fe6*/ 	.byte	0x3f
	.zero		1


	//   ....[41]....
        /*0fe8*/ 	.word	0x000103f0
        /*0fec*/ 	.word	0x00000009
        /*0ff0*/ 	.word	0x00000000
        /*0ff4*/ 	.short	0x010a
        /*0ff6*/ 	.byte	0x3f
	.zero		1


	//----- nvinfo : EIATTR_NUM_MBARRIERS
	.align		4
.L_30:
        /*0ff8*/ 	.byte	0x03, 0x38
        /*0ffa*/ 	.short	0x0010


	//----- nvinfo : EIATTR_EXIT_INSTR_OFFSETS
	.align		4
        /*0ffc*/ 	.byte	0x04, 0x1c
        /*0ffe*/ 	.short	(.L_32 - .L_31)


	//   ....[0]....
.L_31:
        /*1000*/ 	.word	0x000012d0


	//   ....[1]....
        /*1004*/ 	.word	0x00001330


	//   ....[2]....
        /*1008*/ 	.word	0x0000eee0


	//   ....[3]....
        /*100c*/ 	.word	0x0000ef10


	//   ....[4]....
        /*1010*/ 	.word	0x0000fff0


	//----- nvinfo : EIATTR_MAX_THREADS
	.align		4
.L_32:
        /*1014*/ 	.byte	0x04, 0x05
        /*1016*/ 	.short	(.L_34 - .L_33)
.L_33:
        /*1018*/ 	.word	0x00000180
        /*101c*/ 	.word	0x00000001
        /*1020*/ 	.word	0x00000001


	//----- nvinfo : EIATTR_CRS_STACK_SIZE
	.align		4
.L_34:
        /*1024*/ 	.byte	0x04, 0x1e
        /*1026*/ 	.short	(.L_36 - .L_35)
.L_35:
        /*1028*/ 	.word	0x00000000


	//----- nvinfo : EIATTR_CBANK_PARAM_SIZE
	.align		4
.L_36:
        /*102c*/ 	.byte	0x03, 0x19
        /*102e*/ 	.short	0x0470


	//----- nvinfo : EIATTR_PARAM_CBANK
	.align		4
        /*1030*/ 	.byte	0x04, 0x0a
        /*1032*/ 	.short	(.L_38 - .L_37)
	.align		4
.L_37:
        /*1034*/ 	.word	index@(.nv.constant0._ZN7cutlass13device_kernelINS_4gemm6kernel13GemmUniversalIN4cute5tupleIJiiiiEEENS1_10collective13CollectiveMmaINS1_37MainloopSm90TmaGmmaWarpSpecializedFP8ILi5ENS5_IJNS4_1CILi1EEESB_SB_EEENS1_32KernelTmaWarpSpecializedPingpongEEENS5_IJNSA_ILi64EEENSA_ILi256EEENSA_ILi128EEEEEENS_12float_e4m3_tENS5_IJlSB_lEEESJ_SK_NS4_8TiledMMAINS4_8MMA_AtomIJNS4_4SM904GMMA31MMA_64x256x32_F32E4M3E4M3_SS_TNILNSO_7ScaleInE1ELSQ_1EEEEEENS4_6LayoutISC_NS5_IJNSA_ILi0EEESU_SU_EEEEENS5_IJNS4_10UnderscoreESX_SX_EEEEENS4_13SM90_TMA_LOADENS4_14ComposedLayoutINS4_7SwizzleILi3ELi4ELi3EEENS4_18smem_ptr_flag_bitsILi8EEENST_INS5_IJNSA_ILi8EEESH_EEENS5_IJSH_SB_EEEEEEEvNS4_8identityES10_S1A_vS1B_EENS_8epilogue10collective6detail29Sm90TmaWarpSpecializedAdapterINS1E_15DefaultEpilogueISJ_SK_SK_NS1D_6thread17LinearCombinationISJ_Li1EffLNS1I_9ScaleType4KindE0ELNS_15FloatRoundStyleE2ESJ_EENS1_15EpilogueDefaultEEEEEvvEEEEvNT_6ParamsE)
        /*1038*/ 	.short	0x0210
        /*103a*/ 	.short	0x0470


	//----- nvinfo : EIATTR_SW_WAR
	.align		4
.L_38:
        /*103c*/ 	.byte	0x04, 0x36
        /*103e*/ 	.short	(.L_40 - .L_39)
.L_39:
        /*1040*/ 	.word	0x00000008
.L_40:


//--------------------- .nv.callgraph             --------------------------
	.section	.nv.callgraph,"",@"SHT_CUDA_CALLGRAPH"
	.align	4
	.sectionentsize	8
	.align		4
        /*0000*/ 	.word	0x00000000
	.align		4
        /*0004*/ 	.word	0xffffffff
	.align		4
        /*0008*/ 	.word	0x00000000
	.align		4
        /*000c*/ 	.word	0xfffffffe
	.align		4
        /*0010*/ 	.word	0x00000000
	.align		4
        /*0014*/ 	.word	0xfffffffd
	.align		4
        /*0018*/ 	.word	0x00000000
	.align		4
        /*001c*/ 	.word	0xfffffffc


//--------------------- .nv.constant4             --------------------------
	.section	.nv.constant4,"a",@progbits
	.align	8
	.align		8
.nv.constant4:
        /*0000*/ 	.dword	_ZN40_INTERNAL_685ca2a4_4_k_cu_3c8dbb04_223834cuda3std3__45__cpo5beginE
	.align		8
        /*0008*/ 	.dword	_ZN40_INTERNAL_685ca2a4_4_k_cu_3c8dbb04_223834cuda3std3__45__cpo3endE
	.align		8
        /*0010*/ 	.dword	_ZN40_INTERNAL_685ca2a4_4_k_cu_3c8dbb04_223834cuda3std3__45__cpo6cbeginE
	.align		8
        /*0018*/ 	.dword	_ZN40_INTERNAL_685ca2a4_4_k_cu_3c8dbb04_223834cuda3std3__45__cpo4cendE
	.align		8
        /*0020*/ 	.dword	_ZN40_INTERNAL_685ca2a4_4_k_cu_3c8dbb04_223834cuda3std3__442_GLOBAL__N__685ca2a4_4_k_cu_3c8dbb04_223836ignoreE
	.align		8
        /*0028*/ 	.dword	_ZN40_INTERNAL_685ca2a4_4_k_cu_3c8dbb04_223834cuda3std3__419piecewise_constructE
	.align		8
        /*0030*/ 	.dword	_ZN40_INTERNAL_685ca2a4_4_k_cu_3c8dbb04_223834cuda3std3__48in_placeE
	.align		8
        /*0038*/ 	.dword	_ZN40_INTERNAL_685ca2a4_4_k_cu_3c8dbb04_223834cuda3std6ranges3__45__cpo4swapE
	.align		8
        /*0040*/ 	.dword	_ZN40_INTERNAL_685ca2a4_4_k_cu_3c8dbb04_223834cuda3std6ranges3__45__cpo9iter_moveE
	.align		8
        /*0048*/ 	.dword	_ZN40_INTERNAL_685ca2a4_4_k_cu_3c8dbb04_223834cute7productE
	.align		8
        /*0050*/ 	.dword	_ZN40_INTERNAL_685ca2a4_4_k_cu_3c8dbb04_223834cute1_E


//--------------------- .text._ZN7cutlass13device_kernelINS_4gemm6kernel13GemmUniversalIN4cute5tupleIJiiiiEEENS1_10collective13CollectiveMmaINS1_37MainloopSm90TmaGmmaWarpSpecializedFP8ILi5ENS5_IJNS4_1CILi1EEESB_SB_EEENS1_32KernelTmaWarpSpecializedPingpongEEENS5_IJNSA_ILi64EEENSA_ILi256EEENSA_ILi128EEEEEENS_12float_e4m3_tENS5_IJlSB_lEEESJ_SK_NS4_8TiledMMAINS4_8MMA_AtomIJNS4_4SM904GMMA31MMA_64x256x32_F32E4M3E4M3_SS_TNILNSO_7ScaleInE1ELSQ_1EEEEEENS4_6LayoutISC_NS5_IJNSA_ILi0EEESU_SU_EEEEENS5_IJNS4_10UnderscoreESX_SX_EEEEENS4_13SM90_TMA_LOADENS4_14ComposedLayoutINS4_7SwizzleILi3ELi4ELi3EEENS4_18smem_ptr_flag_bitsILi8EEENST_INS5_IJNSA_ILi8EEESH_EEENS5_IJSH_SB_EEEEEEEvNS4_8identityES10_S1A_vS1B_EENS_8epilogue10collective6detail29Sm90TmaWarpSpecializedAdapterINS1E_15DefaultEpilogueISJ_SK_SK_NS1D_6thread17LinearCombinationISJ_Li1EffLNS1I_9ScaleType4KindE0ELNS_15FloatRoundStyleE2ESJ_EENS1_15EpilogueDefaultEEEEEvvEEEEvNT_6ParamsE --------------------------
	.section	.text._ZN7cutlass13device_kernelINS_4gemm6kernel13GemmUniversalIN4cute5tupleIJiiiiEEENS1_10collective13CollectiveMmaINS1_37MainloopSm90TmaGmmaWarpSpecializedFP8ILi5ENS5_IJNS4_1CILi1EEESB_SB_EEENS1_32KernelTmaWarpSpecializedPingpongEEENS5_IJNSA_ILi64EEENSA_ILi256EEENSA_ILi128EEEEEENS_12float_e4m3_tENS5_IJlSB_lEEESJ_SK_NS4_8TiledMMAINS4_8MMA_AtomIJNS4_4SM904GMMA31MMA_64x256x32_F32E4M3E4M3_SS_TNILNSO_7ScaleInE1ELSQ_1EEEEEENS4_6LayoutISC_NS5_IJNSA_ILi0EEESU_SU_EEEEENS5_IJNS4_10UnderscoreESX_SX_EEEEENS4_13SM90_TMA_LOADENS4_14ComposedLayoutINS4_7SwizzleILi3ELi4ELi3EEENS4_18smem_ptr_flag_bitsILi8EEENST_INS5_IJNSA_ILi8EEESH_EEENS5_IJSH_SB_EEEEEEEvNS4_8identityES10_S1A_vS1B_EENS_8epilogue10collective6detail29Sm90TmaWarpSpecializedAdapterINS1E_15DefaultEpilogueISJ_SK_SK_NS1D_6thread17LinearCombinationISJ_Li1EffLNS1I_9ScaleType4KindE0ELNS_15FloatRoundStyleE2ESJ_EENS1_15EpilogueDefaultEEEEEvvEEEEvNT_6ParamsE,"ax",@progbits
	.align	128
.text._ZN7cutlass13device_kernelINS_4gemm6kernel13GemmUniversalIN4cute5tupleIJiiiiEEENS1_10collective13CollectiveMmaINS1_37MainloopSm90TmaGmmaWarpSpecializedFP8ILi5ENS5_IJNS4_1CILi1EEESB_SB_EEENS1_32KernelTmaWarpSpecializedPingpongEEENS5_IJNSA_ILi64EEENSA_ILi256EEENSA_ILi128EEEEEENS_12float_e4m3_tENS5_IJlSB_lEEESJ_SK_NS4_8TiledMMAINS4_8MMA_AtomIJNS4_4SM904GMMA31MMA_64x256x32_F32E4M3E4M3_SS_TNILNSO_7ScaleInE1ELSQ_1EEEEEENS4_6LayoutISC_NS5_IJNSA_ILi0EEESU_SU_EEEEENS5_IJNS4_10UnderscoreESX_SX_EEEEENS4_13SM90_TMA_LOADENS4_14ComposedLayoutINS4_7SwizzleILi3ELi4ELi3EEENS4_18smem_ptr_flag_bitsILi8EEENST_INS5_IJNSA_ILi8EEESH_EEENS5_IJSH_SB_EEEEEEEvNS4_8identityES10_S1A_vS1B_EENS_8epilogue10collective6detail29Sm90TmaWarpSpecializedAdapterINS1E_15DefaultEpilogueISJ_SK_SK_NS1D_6thread17LinearCombinationISJ_Li1EffLNS1I_9ScaleType4KindE0ELNS_15FloatRoundStyleE2ESJ_EENS1_15EpilogueDefaultEEEEEvvEEEEvNT_6ParamsE:
        .type           _ZN7cutlass13device_kernelINS_4gemm6kernel13GemmUniversalIN4cute5tupleIJiiiiEEENS1_10collective13CollectiveMmaINS1_37MainloopSm90TmaGmmaWarpSpecializedFP8ILi5ENS5_IJNS4_1CILi1EEESB_SB_EEENS1_32KernelTmaWarpSpecializedPingpongEEENS5_IJNSA_ILi64EEENSA_ILi256EEENSA_ILi128EEEEEENS_12float_e4m3_tENS5_IJlSB_lEEESJ_SK_NS4_8TiledMMAINS4_8MMA_AtomIJNS4_4SM904GMMA31MMA_64x256x32_F32E4M3E4M3_SS_TNILNSO_7ScaleInE1ELSQ_1EEEEEENS4_6LayoutISC_NS5_IJNSA_ILi0EEESU_SU_EEEEENS5_IJNS4_10UnderscoreESX_SX_EEEEENS4_13SM90_TMA_LOADENS4_14ComposedLayoutINS4_7SwizzleILi3ELi4ELi3EEENS4_18smem_ptr_flag_bitsILi8EEENST_INS5_IJNSA_ILi8EEESH_EEENS5_IJSH_SB_EEEEEEEvNS4_8identityES10_S1A_vS1B_EENS_8epilogue10collective6detail29Sm90TmaWarpSpecializedAdapterINS1E_15DefaultEpilogueISJ_SK_SK_NS1D_6thread17LinearCombinationISJ_Li1EffLNS1I_9ScaleType4KindE0ELNS_15FloatRoundStyleE2ESJ_EENS1_15EpilogueDefaultEEEEEvvEEEEvNT_6ParamsE,@function
        .size           _ZN7cutlass13device_kernelINS_4gemm6kernel13GemmUniversalIN4cute5tupleIJiiiiEEENS1_10collective13CollectiveMmaINS1_37MainloopSm90TmaGmmaWarpSpecializedFP8ILi5ENS5_IJNS4_1CILi1EEESB_SB_EEENS1_32KernelTmaWarpSpecializedPingpongEEENS5_IJNSA_ILi64EEENSA_ILi256EEENSA_ILi128EEEEEENS_12float_e4m3_tENS5_IJlSB_lEEESJ_SK_NS4_8TiledMMAINS4_8MMA_AtomIJNS4_4SM904GMMA31MMA_64x256x32_F32E4M3E4M3_SS_TNILNSO_7ScaleInE1ELSQ_1EEEEEENS4_6LayoutISC_NS5_IJNSA_ILi0EEESU_SU_EEEEENS5_IJNS4_10UnderscoreESX_SX_EEEEENS4_13SM90_TMA_LOADENS4_14ComposedLayoutINS4_7SwizzleILi3ELi4ELi3EEENS4_18smem_ptr_flag_bitsILi8EEENST_INS5_IJNSA_ILi8EEESH_EEENS5_IJSH_SB_EEEEEEEvNS4_8identityES10_S1A_vS1B_EENS_8epilogue10collective6detail29Sm90TmaWarpSpecializedAdapterINS1E_15DefaultEpilogueISJ_SK_SK_NS1D_6thread17LinearCombinationISJ_Li1EffLNS1I_9ScaleType4KindE0ELNS_15FloatRoundStyleE2ESJ_EENS1_15EpilogueDefaultEEEEEvvEEEEvNT_6ParamsE,(.L_x_334 - _ZN7cutlass13device_kernelINS_4gemm6kernel13GemmUniversalIN4cute5tupleIJiiiiEEENS1_10collective13CollectiveMmaINS1_37MainloopSm90TmaGmmaWarpSpecializedFP8ILi5ENS5_IJNS4_1CILi1EEESB_SB_EEENS1_32KernelTmaWarpSpecializedPingpongEEENS5_IJNSA_ILi64EEENSA_ILi256EEENSA_ILi128EEEEEENS_12float_e4m3_tENS5_IJlSB_lEEESJ_SK_NS4_8TiledMMAINS4_8MMA_AtomIJNS4_4SM904GMMA31MMA_64x256x32_F32E4M3E4M3_SS_TNILNSO_7ScaleInE1ELSQ_1EEEEEENS4_6LayoutISC_NS5_IJNSA_ILi0EEESU_SU_EEEEENS5_IJNS4_10UnderscoreESX_SX_EEEEENS4_13SM90_TMA_LOADENS4_14ComposedLayoutINS4_7SwizzleILi3ELi4ELi3EEENS4_18smem_ptr_flag_bitsILi8EEENST_INS5_IJNSA_ILi8EEESH_EEENS5_IJSH_SB_EEEEEEEvNS4_8identityES10_S1A_vS1B_EENS_8epilogue10collective6detail29Sm90TmaWarpSpecializedAdapterINS1E_15DefaultEpilogueISJ_SK_SK_NS1D_6thread17LinearCombinationISJ_Li1EffLNS1I_9ScaleType4KindE0ELNS_15FloatRoundStyleE2ESJ_EENS1_15EpilogueDefaultEEEEEvvEEEEvNT_6ParamsE)
        .other          _ZN7cutlass13device_kernelINS_4gemm6kernel13GemmUniversalIN4cute5tupleIJiiiiEEENS1_10collective13CollectiveMmaINS1_37MainloopSm90TmaGmmaWarpSpecializedFP8ILi5ENS5_IJNS4_1CILi1EEESB_SB_EEENS1_32KernelTmaWarpSpecializedPingpongEEENS5_IJNSA_ILi64EEENSA_ILi256EEENSA_ILi128EEEEEENS_12float_e4m3_tENS5_IJlSB_lEEESJ_SK_NS4_8TiledMMAINS4_8MMA_AtomIJNS4_4SM904GMMA31MMA_64x256x32_F32E4M3E4M3_SS_TNILNSO_7ScaleInE1ELSQ_1EEEEEENS4_6LayoutISC_NS5_IJNSA_ILi0EEESU_SU_EEEEENS5_IJNS4_10UnderscoreESX_SX_EEEEENS4_13SM90_TMA_LOADENS4_14ComposedLayoutINS4_7SwizzleILi3ELi4ELi3EEENS4_18smem_ptr_flag_bitsILi8EEENST_INS5_IJNSA_ILi8EEESH_EEENS5_IJSH_SB_EEEEEEEvNS4_8identityES10_S1A_vS1B_EENS_8epilogue10collective6detail29Sm90TmaWarpSpecializedAdapterINS1E_15DefaultEpilogueISJ_SK_SK_NS1D_6thread17LinearCombinationISJ_Li1EffLNS1I_9ScaleType4KindE0ELNS_15FloatRoundStyleE2ESJ_EENS1_15EpilogueDefaultEEEEEvvEEEEvNT_6ParamsE,@"STO_CUDA_ENTRY STV_DEFAULT"
_ZN7cutlass13device_kernelINS_4gemm6kernel13GemmUniversalIN4cute5tupleIJiiiiEEENS1_10collective13CollectiveMmaINS1_37MainloopSm90TmaGmmaWarpSpecializedFP8ILi5ENS5_IJNS4_1CILi1EEESB_SB_EEENS1_32KernelTmaWarpSpecializedPingpongEEENS5_IJNSA_ILi64EEENSA_ILi256EEENSA_ILi128EEEEEENS_12float_e4m3_tENS5_IJlSB_lEEESJ_SK_NS4_8TiledMMAINS4_8MMA_AtomIJNS4_4SM904GMMA31MMA_64x256x32_F32E4M3E4M3_SS_TNILNSO_7ScaleInE1ELSQ_1EEEEEENS4_6LayoutISC_NS5_IJNSA_ILi0EEESU_SU_EEEEENS5_IJNS4_10UnderscoreESX_SX_EEEEENS4_13SM90_TMA_LOADENS4_14ComposedLayoutINS4_7SwizzleILi3ELi4ELi3EEENS4_18smem_ptr_flag_bitsILi8EEENST_INS5_IJNSA_ILi8EEESH_EEENS5_IJSH_SB_EEEEEEEvNS4_8identityES10_S1A_vS1B_EENS_8epilogue10collective6detail29Sm90TmaWarpSpecializedAdapterINS1E_15DefaultEpilogueISJ_SK_SK_NS1D_6thread17LinearCombinationISJ_Li1EffLNS1I_9ScaleType4KindE0ELNS_15FloatRoundStyleE2ESJ_EENS1_15EpilogueDefaultEEEEEvvEEEEvNT_6ParamsE:
[----:B------:R-:W0:Y:S02]  /*0000*/  LDC R1, c[0x0][0x28] ;  /* 0x00000a00ff017b82 */ /* 0x000e240000000800 */
[----:B0-----:R-:W-:Y:S01]  /*0010*/  VIADD R1, R1, 0xfffffef8 ;  /* 0xfffffef801017836 */ /* 0x001fe20000000000 */
[----:B------:R-:W0:Y:S01]  /*0020*/  S2R R3, SR_TID.X ;  /* 0x0000000000037919 */ /* 0x000e220000002100 */
[----:B------:R-:W-:Y:S01]  /*0030*/  ELECT P0, URZ, PT ;  /* 0x00000000003f782f */ /* 0x000fe20003800000 */
[----:B------:R-:W-:Y:S01]  /*0040*/  BSSY B0, `(.L_x_0) ;  /* 0x0000014000007945 */ /* 0x000fe20003800000 */
[----:B0-----:R-:W-:-:S05]  /*0050*/  SHF.R.U32.HI R0, RZ, 0x5, R3 ;  /* 0x00000005ff007819 */ /* 0x001fca0000011603 */
[----:B------:R-:W0:Y:S02]  /*0060*/  SHFL.IDX PT, R2, R0, RZ, 0x1f ;  /* 0x00001fff00027589 */ /* 0x000e2400000e0000 */
[----:B0-----:R-:W-:Y:S02]  /*0070*/  R2UR UR6, R2 ;  /* 0x00000000020672ca */ /* 0x001fe400000e0000 */
[----:B------:R-:W-:-:S05]  /*0080*/  SHF.R.U32.HI R2, RZ, 0x7, R3 ;  /* 0x00000007ff027819 */ /* 0x000fca0000011603 */
[----:B------:R0:W1:Y:S06]  /*0090*/  SHFL.IDX PT, R4, R2, RZ, 0x1f ;  /* 0x00001fff02047589 */ /* 0x00006c00000e0000 */
[----:B------:R-:W-:Y:S02]  /*00a0*/  USHF.R.S32.HI UR4, URZ, 0x1f, UR6 ;  /* 0x0000001f3f047899 */ /* 0x000fe40008011406 */
[----:B------:R-:W-:Y:S02]  /*00b0*/  ISETP.NE.OR P0, PT, RZ, UR6, !P0 ;  /* 0x00000006ff007c0c */ /* 0x000fe4000c705670 */
[----:B------:R-:W-:-:S04]  /*00c0*/  ULEA.HI UR4, UR4, UR6, URZ, 0x2 ;  /* 0x0000000604047291 */ /* 0x000fc8000f8f103f */
[----:B------:R-:W-:-:S04]  /*00d0*/  ULOP3.LUT UR4, UR4, 0xfffffffc, URZ, 0xc0, !UPT ;  /* 0xfffffffc04047892 */ /* 0x000fc8000f8ec03f */
[----:B------:R-:W-:-:S03]  /*00e0*/  UIADD3 UR6, UR6, -UR4, URZ ;  /* 0x8000000406067290 */ /* 0x000fc6000fffe03f */
[----:B0-----:R-:W-:Y:S09]  /*00f0*/  @P0 BRA `(.L_x_1) ;  /* 0x0000000000200947 */ /* 0x001ff20003800000 */
[----:B------:R-:W-:Y:S02]  /*0100*/  ULDC.64 UR4, c[0x0][0x198] ;  /* 0x0000660000047ab9 */ /* 0x000fe40000000a00 */
[----:B------:R-:W-:Y:S02]  /*0110*/  UIADD3 UR8, UP0, UR4, 0xf0, URZ ;  /* 0x000000f004087890 */ /* 0x000fe4000ff1e03f */
[----:B------:R-:W-:Y:S02]  /*0120*/  UIADD3 UR4, UP1, UR4, 0x1f0, URZ ;  /* 0x000001f004047890 */ /* 0x000fe4000ff3e03f */
[----:B------:R-:W-:Y:S02]  /*0130*/  UIADD3.X UR9, URZ, UR5, URZ, UP0, !UPT ;  /* 0x000000053f097290 */ /* 0x000fe400087fe43f */
[----:B------:R-:W-:-:S07]  /*0140*/  UIADD3.X UR5, URZ, UR5, URZ, UP1, !UPT ;  /* 0x000000053f057290 */ /* 0x000fce0008ffe43f */
[----:B------:R0:W-:Y:S02]  /*0150*/  UTMACCTL.PF [UR8] ;  /* 0x00000000080079b9 */ /* 0x0001e40008040000 */
[----:B------:R0:W-:Y:S02]  /*0160*/  UTMACCTL.PF [UR4] ;  /* 0x00000000040079b9 */ /* 0x0001e40008040000 */
[----:B0-----:R-:W-:Y:S01]  /*0170*/  NOP ;  /* 0x0000000000007918 */ /* 0x001fe20000000000 */
.L_x_1:
[----:B------:R-:W-:Y:S05]  /*0180*/  BSYNC B0 ;  /* 0x0000000000007941 */ /* 0x000fea0003800000 */
.L_x_0:
[----:B------:R-:W0:Y:S01]  /*0190*/  SHFL.IDX PT, R5, R0, RZ, 0x1f ;  /* 0x00001fff00057589 */ /* 0x000e2200000e0000 */
[----:B-1----:R-:W-:Y:S01]  /*01a0*/  R2UR UR13, R4 ;  /* 0x00000000040d72ca */ /* 0x002fe200000e0000 */
[----:B------:R-:W-:-:S04]  /*01b0*/  UISETP.NE.AND UP0, UPT, UR6, 0x3, UPT ;  /* 0x000000030600788c */ /* 0x000fc8000bf05270 */
[----:B------:R-:W-:-:S08]  /*01c0*/  UISETP.EQ.OR UP0, UPT, UR6, URZ, !UP0 ;  /* 0x0000003f0600728c */ /* 0x000fd0000c702670 */
[----:B------:R-:W-:Y:S02]  /*01d0*/  UIADD3 UR12, UR13, -0x1, URZ ;  /* 0xffffffff0d0c7890 */ /* 0x000fe4000fffe03f */
[----:B------:R-:W-:Y:S02]  /*01e0*/  UISETP.EQ.AND UP0, UPT, UR13, URZ, UP0 ;  /* 0x0000003f0d00728c */ /* 0x000fe40008702270 */
[----:B------:R-:W-:Y:S02]  /*01f0*/  UISETP.GE.U32.AND UP1, UPT, UR12, 0x2, UPT ;  /* 0x000000020c00788c */ /* 0x000fe4000bf26070 */
[----:B------:R-:W-:Y:S01]  /*0200*/  USEL UR15, URZ, 0x1, !UP0 ;  /* 0x000000013f0f7887 */ /* 0x000fe2000c000000 */
[----:B0-----:R-:W-:-:S03]  /*0210*/  ISETP.NE.AND P0, PT, R5, RZ, PT ;  /* 0x000000ff0500720c */ /* 0x001fc60003f05270 */
[----:B------:R-:W-:-:S10]  /*0220*/  USEL UR15, UR15, 0x2, UP1 ;  /* 0x000000020f0f7887 */ /* 0x000fd40008800000 */
[----:B------:R-:W-:Y:S05]  /*0230*/  @P0 BRA `(.L_x_2) ;  /* 0x0000000000600947 */ /* 0x000fea0003800000 */
[----:B------:R-:W0:Y:S01]  /*0240*/  S2UR UR7, SR_CgaCtaId ;  /* 0x00000000000779c3 */ /* 0x000e220000008800 */
[----:B------:R-:W-:Y:S01]  /*0250*/  UMOV UR4, 0x400 ;  /* 0x0000040000047882 */ /* 0x000fe20000000000 */
[----:B------:R-:W-:Y:S01]  /*0260*/  UMOV UR5, 0x1 ;  /* 0x0000000100057882 */ /* 0x000fe20000000000 */
[----:B------:R-:W-:Y:S01]  /*0270*/  UMOV UR8, 0x80 ;  /* 0x0000008000087882 */ /* 0x000fe20000000000 */
[----:B------:R-:W-:Y:S01]  /*0280*/  ELECT P0, URZ, PT ;  /* 0x00000000003f782f */ /* 0x000fe20003800000 */
[----:B------:R-:W-:-:S04]  /*0290*/  UIADD3 UR8, -UR8, 0x100000, URZ ;  /* 0x0010000008087890 */ /* 0x000fc8000fffe13f */
[----:B------:R-:W-:Y:S02]  /*02a0*/  USHF.L.U32 UR9, UR8, 0xb, URZ ;  /* 0x0000000b08097899 */ /* 0x000fe4000800063f */
[----:B------:R-:W-:Y:S02]  /*02b0*/  USHF.L.U32 UR8, UR8, 0x1, URZ ;  /* 0x0000000108087899 */ /* 0x000fe4000800063f */
[----:B0-----:R-:W-:Y:S02]  /*02c0*/  ULEA UR7, UR7, UR4, 0x18 ;  /* 0x0000000407077291 */ /* 0x001fe4000f8ec03f */
[----:B------:R-:W-:-:S04]  /*02d0*/  UIADD3 UR4, -UR5, 0x100000, URZ ;  /* 0x0010000005047890 */ /* 0x000fc8000fffe13f */
[----:B------:R-:W-:Y:S02]  /*02e0*/  USHF.L.U32 UR5, UR4, 0xb, URZ ;  /* 0x0000000b04057899 */ /* 0x000fe4000800063f */
[----:B------:R-:W-:Y:S01]  /*02f0*/  USHF.L.U32 UR4, UR4, 0x1, URZ ;  /* 0x0000000104047899 */ /* 0x000fe2000800063f */
[----:B------:R-:W0:Y:S11]  /*0300*/  FENCE.VIEW.ASYNC.S ;  /* 0x00000000000073c6 */ /* 0x000e360000000000 */
[----:B0-----:R0:W1:Y:S01]  /*0310*/  SYNCS.EXCH.64 URZ, [UR7], UR4 ;  /* 0x00000004073f75b2 */ /* 0x0010620008000100 */
[----:B------:R0:W2:Y:S01]  /*0320*/  SYNCS.EXCH.64 URZ, [UR7+0x28], UR8 ;  /* 0x00002808073f75b2 */ /* 0x0000a20008000100 */
[----:B------:R0:W3:Y:S01]  /*0330*/  SYNCS.EXCH.64 URZ, [UR7+0x8], UR4 ;  /* 0x00000804073f75b2 */ /* 0x0000e20008000100 */
[----:B------:R0:W4:Y:S01]  /*0340*/  SYNCS.EXCH.64 URZ, [UR7+0x30], UR8 ;  /* 0x00003008073f75b2 */ /* 0x0001220008000100 */
[----:B------:R0:W0:Y:S01]  /*0350*/  SYNCS.EXCH.64 URZ, [UR7+0x10], UR4 ;  /* 0x00001004073f75b2 */ /* 0x0000220008000100 */
[----:B------:R0:W0:Y:S01]  /*0360*/  SYNCS.EXCH.64 URZ, [UR7+0x38], UR8 ;  /* 0x00003808073f75b2 */ /* 0x0000220008000100 */
[----:B------:R0:W0:Y:S01]  /*0370*/  SYNCS.EXCH.64 URZ, [UR7+0x18], UR4 ;  /* 0x00001804073f75b2 */ /* 0x0000220008000100 */
[----:B------:R0:W0:Y:S01]  /*0380*/  SYNCS.EXCH.64 URZ, [UR7+0x40], UR8 ;  /* 0x00004008073f75b2 */ /* 0x0000220008000100 */
[----:B------:R0:W0:Y:S01]  /*0390*/  SYNCS.EXCH.64 URZ, [UR7+0x20], UR4 ;  /* 0x00002004073f75b2 */ /* 0x0000220008000100 */
[----:B------:R0:W0:Y:S01]  /*03a0*/  SYNCS.EXCH.64 URZ, [UR7+0x48], UR8 ;  /* 0x00004808073f75b2 */ /* 0x0000220008000100 */
[----:B------:R-:W-:Y:S01]  /*03b0*/  NOP ;  /* 0x0000000000007918 */ /* 0x000fe20000000000 */
.L_x_2:
[----:B------:R-:W5:Y:S01]  /*03c0*/  SHFL.IDX PT, R5, R0, RZ, 0x1f ;  /* 0x00001fff00057589 */ /* 0x000f6200000e0000 */
[----:B------:R-:W-:Y:S01]  /*03d0*/  ELECT P0, URZ, PT ;  /* 0x00000000003f782f */ /* 0x000fe20003800000 */
[----:B------:R-:W-:Y:S01]  /*03e0*/  NOP ;  /* 0x0000000000007918 */ /* 0x000fe20000000000 */
[----:B------:R-:W-:Y:S01]  /*03f0*/  ELECT P1, URZ, PT ;  /* 0x00000000003f782f */ /* 0x000fe20003820000 */
[----:B------:R1:W2:Y:S01]  /*0400*/  SHFL.IDX PT, R4, R0, RZ, 0x1f ;  /* 0x00001fff00047589 */ /* 0x0002a200000e0000 */
[----:B0-----:R-:W-:Y:S01]  /*0410*/  UMOV UR4, 0x20 ;  /* 0x0000002000047882 */ /* 0x001fe20000000000 */
[----:B------:R-:W-:Y:S01]  /*0420*/  UMOV UR9, 0x80 ;  /* 0x0000008000097882 */ /* 0x000fe20000000000 */
[----:B------:R-:W-:Y:S01]  /*0430*/  NOP ;  /* 0x0000000000007918 */ /* 0x000fe20000000000 */
[----:B------:R-:W0:Y:S01]  /*0440*/  SHFL.IDX PT, R2, R2, RZ, 0x1f ;  /* 0x00001fff02027589 */ /* 0x000e2200000e0000 */
[----:B------:R-:W-:Y:S01]  /*0450*/  ULDC.64 UR20, c[0x0][0x208] ;  /* 0x0000820000147ab9 */ /* 0x000fe20000000a00 */
[----:B-1----:R-:W-:-:S04]  /*0460*/  SHF.R.S32.HI R0, RZ, 0x1f, R3 ;  /* 0x0000001fff007819 */ /* 0x002fc80000011403 */
[----:B------:R-:W-:-:S04]  /*0470*/  LEA.HI R0, R0, R3, RZ, 0x7 ;  /* 0x0000000300007211 */ /* 0x000fc800078f38ff */
[----:B------:R-:W-:Y:S02]  /*0480*/  LOP3.LUT R0, R0, 0xffffff80, RZ, 0xc0, !PT ;  /* 0xffffff8000007812 */ /* 0x000fe400078ec0ff */
[----:B-----5:R-:W-:Y:S02]  /*0490*/  ISETP.NE.OR P0, PT, R5, RZ, !P0 ;  /* 0x000000ff0500720c */ /* 0x020fe40004705670 */
[----:B--2---:R-:W-:Y:S02]  /*04a0*/  ISETP.NE.OR P1, PT, R4, RZ, !P1 ;  /* 0x000000ff0400720c */ /* 0x004fe40004f25670 */
[----:B0-----:R-:W-:Y:S01]  /*04b0*/  R2UR UR18, R2 ;  /* 0x00000000021272ca */ /* 0x001fe200000e0000 */
[----:B------:R-:W-:-:S08]  /*04c0*/  IMAD.IADD R2, R3, 0x1, -R0 ;  /* 0x0000000103027824 */ /* 0x000fd000078e0a00 */
[----:B------:R-:W-:Y:S02]  /*04d0*/  VOTEU.ALL UP0, P0 ;  /* 0x00000000003f7886 */ /* 0x000fe40000000000 */
[----:B------:R-:W-:-:S03]  /*04e0*/  VOTEU.ALL UP1, P1 ;  /* 0x00000000003f7886 */ /* 0x000fc60000820000 */
[----:B------:R-:W0:Y:S01]  /*04f0*/  @!UP0 S2UR UR8, SR_CgaCtaId ;  /* 0x00000000000889c3 */ /* 0x000e220000008800 */
[----:B------:R-:W-:Y:S01]  /*0500*/  @!UP0 UMOV UR7, 0x400 ;  /* 0x0000040000078882 */ /* 0x000fe20000000000 */
[----:B------:R-:W-:-:S04]  /*0510*/  @!UP0 UIADD3 UR4, -UR4, 0x100000, URZ ;  /* 0x0010000004048890 */ /* 0x000fc8000fffe13f */
[----:B------:R-:W-:Y:S02]  /*0520*/  @!UP0 USHF.L.U32 UR5, UR4, 0xb, URZ ;  /* 0x0000000b04058899 */ /* 0x000fe4000800063f */
[----:B------:R-:W-:Y:S01]  /*0530*/  @!UP0 USHF.L.U32 UR4, UR4, 0x1, URZ ;  /* 0x0000000104048899 */ /* 0x000fe2000800063f */
[----:B------:R-:W-:Y:S01]  /*0540*/  @!UP1 UMOV UR10, 0x400 ;  /* 0x00000400000a9882 */ /* 0x000fe20000000000 */
[----:B------:R-:W-:Y:S01]  /*0550*/  VOTEU.ALL UP2, P1 ;  /* 0x00000000003f7886 */ /* 0x000fe20000840000 */
[----:B------:R-:W-:Y:S01]  /*0560*/  VOTEU.ALL UP3, P1 ;  /* 0x00000000003f7886 */ /* 0x000fe20000860000 */
[----:B------:R-:W-:Y:S01]  /*0570*/  VOTEU.ALL UP4, P1 ;  /* 0x00000000003f7886 */ /* 0x000fe20000880000 */
[----:B------:R-:W1:Y:S01]  /*0580*/  @!UP1 S2UR UR11, SR_CgaCtaId ;  /* 0x00000000000b99c3 */ /* 0x000e620000008800 */
[----:B------:R-:W-:Y:S01]  /*0590*/  VOTEU.ALL UP5, P1 ;  /* 0x00000000003f7886 */ /* 0x000fe200008a0000 */
[----:B------:R-:W-:Y:S01]  /*05a0*/  ISETP.NE.AND P1, PT, RZ, UR13, PT ;  /* 0x0000000dff007c0c */ /* 0x000fe2000bf25270 */
[----:B0-----:R-:W-:-:S02]  /*05b0*/  @!UP0 ULEA UR7, UR8, UR7, 0x18 ;  /* 0x0000000708078291 */ /* 0x001fc4000f8ec03f */
[----:B------:R-:W-:-:S04]  /*05c0*/  @!UP1 UIADD3 UR8, -UR9, 0x100000, URZ ;  /* 0x0010000009089890 */ /* 0x000fc8000fffe13f */
[----:B------:R-:W-:Y:S02]  /*05d0*/  @!UP1 USHF.L.U32 UR9, UR8, 0xb, URZ ;  /* 0x0000000b08099899 */ /* 0x000fe4000800063f */
[----:B------:R-:W-:Y:S01]  /*05e0*/  @!UP1 USHF.L.U32 UR8, UR8, 0x1, URZ ;  /* 0x0000000108089899 */ /* 0x000fe2000800063f */
[----:B------:R-:W-:Y:S01]  /*05f0*/  VOTEU.ALL UP0, P0 ;  /* 0x00000000003f7886 */ /* 0x000fe20000000000 */
[----:B-1----:R-:W-:Y:S01]  /*0600*/  @!UP1 ULEA UR10, UR11, UR10, 0x18 ;  /* 0x0000000a0b0a9291 */ /* 0x002fe2000f8ec03f */
[----:B------:R-:W-:Y:S01]  /*0610*/  VOTEU.ALL UP1, P0 ;  /* 0x00000000003f7886 */ /* 0x000fe20000020000 */
[----:B------:R-:W0:Y:S02]  /*0620*/  FENCE.VIEW.ASYNC.S ;  /* 0x00000000000073c6 */ /* 0x000e240000000000 */
[----:B0-----:R-:W3:Y:S02]  /*0630*/  @!UP0 SYNCS.EXCH.64 URZ, [UR7+0x80], UR4 ;  /* 0x00008004073f85b2 */ /* 0x001ee40008000100 */
[----:B------:R0:W3:Y:S01]  /*0640*/  @!UP1 SYNCS.EXCH.64 URZ, [UR7+0x88], UR4 ;  /* 0x00008804073f95b2 */ /* 0x0000e20008000100 */
[----:B------:R-:W-:Y:S01]  /*0650*/  NOP ;  /* 0x0000000000007918 */ /* 0x000fe20000000000 */
[----:B0-----:R-:W-:-:S02]  /*0660*/  ULDC.64 UR4, c[0x0][0x598] ;  /* 0x0001660000047ab9 */ /* 0x001fc40000000a00 */
[----:B------:R-:W-:Y:S02]  /*0670*/  ISETP.NE.U32.AND P0, PT, RZ, UR4, PT ;  /* 0x00000004ff007c0c */ /* 0x000fe4000bf05070 */
[----:B------:R0:W3:Y:S02]  /*0680*/  @!UP2 SYNCS.EXCH.64 URZ, [UR10+0x60], UR8 ;  /* 0x000060080a3fa5b2 */ /* 0x0000e40008000100 */
[----:B------:R-:W-:Y:S01]  /*0690*/  ISETP.NE.AND.EX P0, PT, RZ, UR5, PT, P0 ;  /* 0x00000005ff007c0c */ /* 0x000fe2000bf05300 */
[----:B------:R0:W3:Y:S01]  /*06a0*/  @!UP3 SYNCS.EXCH.64 URZ, [UR10+0x68], UR8 ;  /* 0x000068080a3fb5b2 */ /* 0x0000e20008000100 */
[----:B------:R0:W3:Y:S01]  /*06b0*/  @!UP4 SYNCS.EXCH.64 URZ, [UR10+0x70], UR8 ;  /* 0x000070080a3fc5b2 */ /* 0x0000e20008000100 */
[----:B------:R0:W3:Y:S01]  /*06c0*/  @!UP5 SYNCS.EXCH.64 URZ, [UR10+0x78], UR8 ;  /* 0x000078080a3fd5b2 */ /* 0x0000e20008000100 */
[----:B------:R-:W-:Y:S01]  /*06d0*/  NOP ;  /* 0x0000000000007918 */ /* 0x000fe20000000000 */
[----:B---34-:R-:W-:Y:S08]  /*06e0*/  BAR.SYNC.DEFER_BLOCKING 0x0 ;  /* 0x0000000000007b1d */ /* 0x018ff00000010000 */
[----:B0-----:R-:W-:Y:S05]  /*06f0*/  @!P0 BRA `(.L_x_3) ;  /* 0x0000000000208947 */ /* 0x001fea0003800000 */
[----:B------:R-:W0:Y:S02]  /*0700*/  LDC.64 R4, c[0x0][0x598] ;  /* 0x00016600ff047b82 */ /* 0x000e240000000a00 */
[----:B0-----:R-:W2:Y:S02]  /*0710*/  LDG.E.64 R4, desc[UR20][R4.64] ;  /* 0x0000001404047981 */ /* 0x001ea4000c1e1b00 */
[----:B--2---:R-:W-:-:S04]  /*0720*/  ISETP.NE.U32.AND P0, PT, R4, RZ, PT ;  /* 0x000000ff0400720c */ /* 0x004fc80003f05070 */
[----:B------:R-:W-:-:S13]  /*0730*/  ISETP.NE.AND.EX P0, PT, R5, RZ, PT, P0 ;  /* 0x000000ff0500720c */ /* 0x000fda0003f05300 */
[----:B------:R-:W-:Y:S05]  /*0740*/  @!P0 BRA `(.L_x_3) ;  /* 0x00000000000c8947 */ /* 0x000fea0003800000 */
[----:B------:R-:W2:Y:S02]  /*0750*/  LD.E R4, desc[UR20][R4.64] ;  /* 0x0000001404047980 */ /* 0x000ea4000c101900 */
[----:B--2---:R-:W-:Y:S01]  /*0760*/  R2UR UR32, R4 ;  /* 0x00000000042072ca */ /* 0x004fe200000e0000 */
[----:B------:R-:W-:-:S14]  /*0770*/  BRA `(.L_x_4) ;  /* 0x0000000000247947 */ /* 0x000fdc0003800000 */
.L_x_3:
[----:B------:R-:W-:Y:S02]  /*0780*/  ULDC.64 UR4, c[0x0][0x588] ;  /* 0x0001620000047ab9 */ /* 0x000fe40000000a00 */
[----:B------:R-:W-:-:S04]  /*0790*/  ISETP.NE.U32.AND P0, PT, RZ, UR4, PT ;  /* 0x00000004ff007c0c */ /* 0x000fc8000bf05070 */
[----:B------:R-:W-:-:S13]  /*07a0*/  ISETP.NE.AND.EX P0, PT, RZ, UR5, PT, P0 ;  /* 0x00000005ff007c0c */ /* 0x000fda000bf05300 */
[----:B------:R-:W-:Y:S05]  /*07b0*/  @!P0 BRA `(.L_x_5) ;  /* 0x0000000000108947 */ /* 0x000fea0003800000 */
[----:B------:R-:W0:Y:S02]  /*07c0*/  LDC.64 R4, c[0x0][0x588] ;  /* 0x00016200ff047b82 */ /* 0x000e240000000a00 */
[----:B0-----:R-:W2:Y:S02]  /*07d0*/  LDG.E R4, desc[UR20][R4.64] ;  /* 0x0000001404047981 */ /* 0x001ea4000c1e1900 */
[----:B--2---:R-:W-:Y:S01]  /*07e0*/  R2UR UR32, R4 ;  /* 0x00000000042072ca */ /* 0x004fe200000e0000 */
[----:B------:R-:W-:-:S14]  /*07f0*/  BRA `(.L_x_4) ;  /* 0x0000000000047947 */ /* 0x000fdc0003800000 */
.L_x_5:
[----:B------:R-:W-:-:S05]  /*0800*/  ULDC UR32, c[0x0][0x580] ;  /* 0x0001600000207ab9 */ /* 0x000fca0000000800 */
.L_x_4:
[----:B------:R-:W-:Y:S02]  /*0810*/  ULDC.64 UR4, c[0x0][0x5a0] ;  /* 0x0001680000047ab9 */ /* 0x000fe40000000a00 */
[----:B------:R-:W-:-:S04]  /*0820*/  ISETP.NE.U32.AND P0, PT, RZ, UR4, PT ;  /* 0x00000004ff007c0c */ /* 0x000fc8000bf05070 */
[----:B------:R-:W-:-:S13]  /*0830*/  ISETP.NE.AND.EX P0, PT, RZ, UR5, PT, P0 ;  /* 0x00000005ff007c0c */ /* 0x000fda000bf05300 */
[----:B------:R-:W-:Y:S05]  /*0840*/  @!P0 BRA `(.L_x_6) ;  /* 0x0000000000208947 */ /* 0x000fea0003800000 */
        /* <DEDUP_REMOVED lines=8> */
.L_x_6:
        /* <DEDUP_REMOVED lines=8> */
.L_x_8:
[----:B------:R-:W-:-:S05]  /*0950*/  ULDC UR31, c[0x0][0x584] ;  /* 0x00016100001f7ab9 */ /* 0x000fca0000000800 */
.L_x_7:
[----:B------:R-:W0:Y:S01]  /*0960*/  LDC R0, c[0x0][0x65c] ;  /* 0x00019700ff007b82 */ /* 0x000e220000000800 */
[----:B------:R-:W1:Y:S01]  /*0970*/  S2R R12, SR_CTAID.Y ;  /* 0x00000000000c7919 */ /* 0x000e620000002600 */
[----:B------:R-:W-:Y:S01]  /*0980*/  IMAD.MOV.U32 R5, RZ, RZ, RZ ;  /* 0x000000ffff057224 */ /* 0x000fe200078e00ff */
[----:B------:R-:W-:Y:S01]  /*0990*/  UISETP.NE.AND UP0, UPT, UR13, 0x2, UPT ;  /* 0x000000020d00788c */ /* 0x000fe2000bf05270 */
[----:B------:R-:W2:Y:S01]  /*09a0*/  S2R R4, SR_CTAID.X ;  /* 0x0000000000047919 */ /* 0x000ea20000002500 */
[----:B------:R-:W-:Y:S01]  /*09b0*/  ULDC UR7, c[0x0][0x28c] ;  /* 0x0000a30000077ab9 */ /* 0x000fe20000000800 */
[----:B------:R-:W-:Y:S01]  /*09c0*/  UMOV UR5, URZ ;  /* 0x0000003f00057c82 */ /* 0x000fe20008000000 */
[----:B------:R-:W-:Y:S02]  /*09d0*/  UIADD3 UR7, UR7, 0x7f, URZ ;  /* 0x0000007f07077890 */ /* 0x000fe4000fffe03f */
[----:B------:R-:W-:Y:S01]  /*09e0*/  PLOP3.LUT P0, PT, PT, PT, UP0, 0x80, 0x0 ;  /* 0x000000000000781c */ /* 0x000fe20003f0f008 */
[----:B------:R-:W-:Y:S01]  /*09f0*/  UMOV UR4, URZ ;  /* 0x0000003f00047c82 */ /* 0x000fe20008000000 */
[----:B------:R-:W-:Y:S01]  /*0a00*/  ULDC.64 UR22, c[0x0][0x650] ;  /* 0x0001940000167ab9 */ /* 0x000fe20000000a00 */
[----:B------:R-:W-:-:S04]  /*0a10*/  USHF.R.S32.HI UR10, URZ, 0x1f, UR7 ;  /* 0x0000001f3f0a7899 */ /* 0x000fc80008011407 */
[----:B------:R-:W-:-:S04]  /*0a20*/  ULEA.HI UR10, UR10, UR7, URZ, 0x7 ;  /* 0x000000070a0a7291 */ /* 0x000fc8000f8f383f */
[----:B------:R-:W-:Y:S01]  /*0a30*/  USHF.R.S32.HI UR14, URZ, 0x7, UR10 ;  /* 0x000000073f0e7899 */ /* 0x000fe2000801140a */
[----:B0-----:R-:W-:-:S13]  /*0a40*/  ISETP.NE.AND P2, PT, R0, 0x1, PT ;  /* 0x000000010000780c */ /* 0x001fda0003f45270 */
[----:B------:R-:W2:Y:S01]  /*0a50*/  @P2 LDC R9, c[0x0][0x10] ;  /* 0x00000400ff092b82 */ /* 0x000ea20000000800 */
[----:B-1----:R-:W-:Y:S02]  /*0a60*/  @P2 IMAD.MOV.U32 R6, RZ, RZ, R12 ;  /* 0x000000ffff062224 */ /* 0x002fe400078e000c */
[----:B------:R-:W-:-:S05]  /*0a70*/  @P2 IMAD.MOV.U32 R7, RZ, RZ, RZ ;  /* 0x000000ffff072224 */ /* 0x000fca00078e00ff */
[----:B------:R-:W0:Y:S01]  /*0a80*/  @!P2 LDC R11, c[0x0][0xc] ;  /* 0x00000300ff0bab82 */ /* 0x000e220000000800 */
[----:B------:R-:W-:Y:S01]  /*0a90*/  ULDC UR8, c[0x0][0xc] ;  /* 0x0000030000087ab9 */ /* 0x000fe20000000800 */
[----:B------:R-:W-:Y:S01]  /*0aa0*/  ULDC UR9, c[0x0][0x10] ;  /* 0x0000040000097ab9 */ /* 0x000fe20000000800 */
[----:B------:R-:W-:Y:S01]  /*0ab0*/  ULDC UR7, c[0x0][0x14] ;  /* 0x0000050000077ab9 */ /* 0x000fe20000000800 */
[----:B------:R-:W-:-:S04]  /*0ac0*/  UIMAD.WIDE.U32 UR8, UR8, UR9, URZ ;  /* 0x00000009080872a5 */ /* 0x000fc8000f8e003f */
[----:B------:R-:W-:Y:S02]  /*0ad0*/  UIMAD.WIDE.U32 UR16, UR8, UR7, URZ ;  /* 0x00000007081072a5 */ /* 0x000fe4000f8e003f */
[----:B------:R-:W-:-:S04]  /*0ae0*/  UIMAD UR13, UR9, UR7, URZ ;  /* 0x00000007090d72a4 */ /* 0x000fc8000f8e023f */
[----:B------:R-:W-:Y:S01]  /*0af0*/  UIADD3 UR13, UR17, UR13, URZ ;  /* 0x0000000d110d7290 */ /* 0x000fe2000fffe03f */
[----:B--2---:R-:W-:-:S04]  /*0b00*/  @P2 IMAD.WIDE.U32 R8, R4, R9, R6 ;  /* 0x0000000904082225 */ /* 0x004fc800078e0006 */
[----:B------:R-:W-:Y:S02]  /*0b10*/  @P2 IMAD.MOV.U32 R13, RZ, RZ, R8 ;  /* 0x000000ffff0d2224 */ /* 0x000fe400078e0008 */
[----:B0-----:R-:W-:-:S04]  /*0b20*/  @!P2 IMAD.WIDE.U32 R6, R11, R12, R4 ;  /* 0x0000000c0b06a225 */ /* 0x001fc800078e0004 */
[----:B------:R-:W-:Y:S02]  /*0b30*/  @P2 IMAD.MOV.U32 R11, RZ, RZ, RZ ;  /* 0x000000ffff0b2224 */ /* 0x000fe400078e00ff */
[----:B------:R-:W-:Y:S02]  /*0b40*/  @!P2 IMAD.MOV.U32 R13, RZ, RZ, R6 ;  /* 0x000000ffff0da224 */ /* 0x000fe400078e0006 */
[----:B------:R-:W-:Y:S02]  /*0b50*/  @P2 IMAD.IADD R10, R9, 0x1, R11 ;  /* 0x00000001090a2824 */ /* 0x000fe400078e020b */
[----:B------:R-:W-:Y:S01]  /*0b60*/  @!P2 IMAD.MOV.U32 R10, RZ, RZ, R7 ;  /* 0x000000ffff0aa224 */ /* 0x000fe200078e0007 */
[----:B------:R0:W-:Y:S01]  /*0b70*/  STL [R1+0x78], R13 ;  /* 0x0000780d01007387 */ /* 0x0001e20000100800 */
[----:B------:R-:W-:Y:S02]  /*0b80*/  IMAD.MOV.U32 R18, RZ, RZ, R13 ;  /* 0x000000ffff127224 */ /* 0x000fe400078e000d */
[----:B------:R-:W-:Y:S01]  /*0b90*/  IMAD.MOV.U32 R19, RZ, RZ, R10 ;  /* 0x000000ffff137224 */ /* 0x000fe200078e000a */
[----:B------:R0:W-:Y:S01]  /*0ba0*/  STL [R1+0x74], R10 ;  /* 0x0000740a01007387 */ /* 0x0001e20000100800 */
[----:B------:R-:W-:Y:S05]  /*0bb0*/  @P0 BRA `(.L_x_9) ;  /* 0x0000000000280947 */ /* 0x000fea0003800000 */
[----:B------:R-:W-:Y:S01]  /*0bc0*/  IADD3 R18, P0, R18, UR16, RZ ;  /* 0x0000001012127c10 */ /* 0x000fe2000ff1e0ff */
[----:B------:R-:W-:Y:S02]  /*0bd0*/  UISETP.GE.U32.AND UP0, UPT, UR14, 0x5, UPT ;  /* 0x000000050e00788c */ /* 0x000fe4000bf06070 */
[----:B------:R-:W-:Y:S01]  /*0be0*/  UIMAD.WIDE.U32 UR4, UR14, -0x33333333, URZ ;  /* 0xcccccccd0e0478a5 */ /* 0x000fe2000f8e003f */
[----:B------:R-:W-:Y:S01]  /*0bf0*/  IADD3.X R19, R19, UR13, RZ, P0, !PT ;  /* 0x0000000d13137c10 */ /* 0x000fe200087fe4ff */
[----:B------:R1:W-:Y:S02]  /*0c00*/  STL [R1+0x78], R18 ;  /* 0x0000781201007387 */ /* 0x0003e40000100800 */
[----:B------:R-:W-:Y:S02]  /*0c10*/  USHF.R.U32.HI UR5, URZ, 0x2, UR5 ;  /* 0x000000023f057899 */ /* 0x000fe40008011605 */
[----:B------:R1:W-:Y:S01]  /*0c20*/  STL [R1+0x74], R19 ;  /* 0x0000741301007387 */ /* 0x0003e20000100800 */
[----:B------:R-:W-:-:S02]  /*0c30*/  UMOV UR4, URZ ;  /* 0x0000003f00047c82 */ /* 0x000fc40008000000 */
[----:B------:R-:W-:Y:S02]  /*0c40*/  @UP0 ULOP3.LUT UR4, UR5, 0x1, URZ, 0xc0, !UPT ;  /* 0x0000000105040892 */ /* 0x000fe4000f8ec03f */
[----:B------:R-:W-:-:S12]  /*0c50*/  UIMAD UR5, UR5, -0x5, UR14 ;  /* 0xfffffffb050578a4 */ /* 0x000fd8000f8e020e */
.L_x_9:
[----:B------:R-:W-:Y:S01]  /*0c60*/  IMAD.MOV.U32 R8, RZ, RZ, -0x1 ;  /* 0xffffffffff087424 */ /* 0x000fe200078e00ff */
[----:B------:R-:W-:Y:S01]  /*0c70*/  ISETP.GE.U32.AND P0, PT, R18, UR22, PT ;  /* 0x0000001612007c0c */ /* 0x000fe2000bf06070 */
[----:B------:R-:W-:Y:S01]  /*0c80*/  IMAD.MOV.U32 R6, RZ, RZ, -0x1 ;  /* 0xffffffffff067424 */ /* 0x000fe200078e00ff */
[----:B------:R-:W-:Y:S01]  /*0c90*/  PRMT R0, RZ, 0x7610, R0 ;  /* 0x00007610ff007816 */ /* 0x000fe20000000000 */
[----:B------:R-:W-:Y:S01]  /*0ca0*/  IMAD.MOV.U32 R7, RZ, RZ, -0x1 ;  /* 0xffffffffff077424 */ /* 0x000fe200078e00ff */
[----:B------:R2:W-:Y:S01]  /*0cb0*/  STL [R1+0x7c], R8 ;  /* 0x00007c0801007387 */ /* 0x0005e20000100800 */
[----:B------:R-:W-:-:S03]  /*0cc0*/  ISETP.GE.U32.AND.EX P0, PT, R19, UR23, PT, P0 ;  /* 0x0000001713007c0c */ /* 0x000fc6000bf06100 */
[----:B------:R2:W-:Y:S04]  /*0cd0*/  STL [R1+0x70], R6 ;  /* 0x0000700601007387 */ /* 0x0005e80000100800 */
[----:B------:R2:W-:Y:S06]  /*0ce0*/  STL [R1+0x80], R7 ;  /* 0x0000800701007387 */ /* 0x0005ec0000100800 */
[----:B------:R-:W-:Y:S05]  /*0cf0*/  @P0 BRA `(.L_x_10) ;  /* 0x0000000400680947 */ /* 0x000fea0003800000 */
[----:B------:R-:W3:Y:S01]  /*0d00*/  LDC.64 R14, c[0x0][0x628] ;  /* 0x00018a00ff0e7b82 */ /* 0x000ee20000000a00 */
[----:B--2---:R-:W-:Y:S02]  /*0d10*/  IMAD.MOV.U32 R6, RZ, RZ, R18 ;  /* 0x000000ffff067224 */ /* 0x004fe400078e0012 */
[----:B------:R-:W-:-:S05]  /*0d20*/  IMAD.MOV.U32 R7, RZ, RZ, R19 ;  /* 0x000000ffff077224 */ /* 0x000fca00078e0013 */
[----:B------:R-:W2:Y:S08]  /*0d30*/  LDC R0, c[0x0][0x630] ;  /* 0x00018c00ff007b82 */ /* 0x000eb00000000800 */
[----:B------:R-:W4:Y:S01]  /*0d40*/  LDC.64 R16, c[0x0][0x620] ;  /* 0x00018800ff107b82 */ /* 0x000f220000000a00 */
[----:B---3--:R-:W-:-:S04]  /*0d50*/  ISETP.NE.U32.AND P0, PT, R14, RZ, PT ;  /* 0x000000ff0e00720c */ /* 0x008fc80003f05070 */
[----:B------:R-:W-:-:S13]  /*0d60*/  ISETP.NE.AND.EX P0, PT, R15, RZ, PT, P0 ;  /* 0x000000ff0f00720c */ /* 0x000fda0003f05300 */
[----:B--2-4-:R-:W-:Y:S05]  /*0d70*/  @!P0 BRA `(.L_x_11) ;  /* 0x0000000000288947 */ /* 0x014fea0003800000 */
[----:B------:R-:W2:Y:S02]  /*0d80*/  LDC R11, c[0x0][0x634] ;  /* 0x00018d00ff0b7b82 */ /* 0x000ea40000000800 */
[----:B--2---:R-:W-:-:S05]  /*0d90*/  IADD3 R11, P0, R18, R11, RZ ;  /* 0x0000000b120b7210 */ /* 0x004fca0007f1e0ff */
[----:B0-----:R-:W-:-:S04]  /*0da0*/  IMAD.X R13, RZ, RZ, R19, P0 ;  /* 0x000000ffff0d7224 */ /* 0x001fc800000e0613 */
[----:B------:R-:W-:-:S04]  /*0db0*/  IMAD.WIDE.U32 R6, R13, R14, RZ ;  /* 0x0000000e0d067225 */ /* 0x000fc800078e00ff */
[----:B------:R-:W-:-:S04]  /*0dc0*/  IMAD.WIDE.U32 R8, P0, R11, R15, R6 ;  /* 0x0000000f0b087225 */ /* 0x000fc80007800006 */
[----:B------:R-:W-:-:S04]  /*0dd0*/  IMAD.WIDE.U32 R6, R11, R14, RZ ;  /* 0x0000000e0b067225 */ /* 0x000fc800078e00ff */
[----:B------:R-:W-:Y:S01]  /*0de0*/  IMAD.X R11, RZ, RZ, RZ, P0 ;  /* 0x000000ffff0b7224 */ /* 0x000fe200000e06ff */
[----:B------:R-:W-:Y:S01]  /*0df0*/  IADD3 RZ, P0, R7, R8, RZ ;  /* 0x0000000807ff7210 */ /* 0x000fe20007f1e0ff */
[----:B------:R-:W-:-:S04]  /*0e00*/  IMAD.MOV.U32 R10, RZ, RZ, R9 ;  /* 0x000000ffff0a7224 */ /* 0x000fc800078e0009 */
[----:B------:R-:W-:-:S08]  /*0e10*/  IMAD.WIDE.U32.X R6, R13, R15, R10, P0 ;  /* 0x0000000f0d067225 */ /* 0x000fd000000e040a */
.L_x_11:
[-CC-:B------:R-:W-:Y:S01]  /*0e20*/  SHF.R.U64 R25, R6, R0.reuse, R7.reuse ;  /* 0x0000000006197219 */ /* 0x180fe20000001207 */
[----:B0-----:R-:W0:Y:S01]  /*0e30*/  LDC R10, c[0x0][0x618] ;  /* 0x00018600ff0a7b82 */ /* 0x001e220000000800 */
[----:B------:R-:W-:Y:S01]  /*0e40*/  SHF.R.U32.HI R5, RZ, R0, R7 ;  /* 0x00000000ff057219 */ /* 0x000fe20000011607 */
[----:B------:R-:W-:Y:S01]  /*0e50*/  IMAD.MOV.U32 R6, RZ, RZ, R18 ;  /* 0x000000ffff067224 */ /* 0x000fe200078e0012 */
[----:B------:R-:W-:Y:S01]  /*0e60*/  IADD3 R9, P0, RZ, -R25, RZ ;  /* 0x80000019ff097210 */ /* 0x000fe20007f1e0ff */
[----:B------:R-:W-:Y:S01]  /*0e70*/  IMAD.MOV.U32 R7, RZ, RZ, R19 ;  /* 0x000000ffff077224 */ /* 0x000fe200078e0013 */
[----:B------:R-:W-:Y:S01]  /*0e80*/  I2FP.F32.U32 R0, R4 ;  /* 0x0000000400007245 */ /* 0x000fe20000201000 */
[----:B------:R-:W-:Y:S02]  /*0e90*/  ULDC UR7, c[0x0][0x150] ;  /* 0x0000540000077ab9 */ /* 0x000fe40000000800 */
[----:B------:R-:W2:Y:S01]  /*0ea0*/  LDC.64 R22, c[0x0][0x640] ;  /* 0x00019000ff167b82 */ /* 0x000ea20000000a00 */
[----:B------:R-:W-:-:S02]  /*0eb0*/  IMAD.X R11, RZ, RZ, ~R5, P0 ;  /* 0x000000ffff0b7224 */ /* 0x000fc400000e0e05 */
[----:B------:R-:W-:Y:S01]  /*0ec0*/  FMUL R0, R0, UR7 ;  /* 0x0000000700007c20 */ /* 0x000fe20008400000 */
[----:B------:R-:W-:Y:S01]  /*0ed0*/  IMAD.WIDE.U32 R6, R9, R16, R6 ;  /* 0x0000001009067225 */ /* 0x000fe200078e0006 */
[----:B------:R-:W-:-:S03]  /*0ee0*/  ULDC UR7, c[0x0][0x154] ;  /* 0x0000550000077ab9 */ /* 0x000fc60000000800 */
[----:B------:R-:W-:Y:S01]  /*0ef0*/  IMAD R8, R11, R16, RZ ;  /* 0x000000100b087224 */ /* 0x000fe200078e02ff */
[----:B------:R-:W3:Y:S01]  /*0f00*/  LDC R5, c[0x0][0x144] ;  /* 0x00005100ff057b82 */ /* 0x000ee20000000800 */
[----:B------:R-:W4:Y:S02]  /*0f10*/  F2I.U32.TRUNC.NTZ R0, R0 ;  /* 0x0000000000007305 */ /* 0x000f24000020f000 */
[----:B------:R-:W-:-:S04]  /*0f20*/  IMAD R9, R9, R17, R8 ;  /* 0x0000001109097224 */ /* 0x000fc800078e0208 */
[----:B------:R-:W-:Y:S01]  /*0f30*/  IMAD.IADD R7, R7, 0x1, R9 ;  /* 0x0000000107077824 */ /* 0x000fe200078e0209 */
[----:B------:R-:W5:Y:S01]  /*0f40*/  LDC R16, c[0x0][0x608] ;  /* 0x00018200ff107b82 */ /* 0x000f620000000800 */
[----:B------:R-:W-:-:S03]  /*0f50*/  IMAD.MOV.U32 R9, RZ, RZ, -0x1 ;  /* 0xffffffffff097424 */ /* 0x000fc600078e00ff */
[--C-:B0-----:R-:W-:Y:S02]  /*0f60*/  SHF.R.U64 R14, R6, R10, R7.reuse ;  /* 0x0000000a060e7219 */ /* 0x101fe40000001207 */
[----:B------:R-:W-:Y:S02]  /*0f70*/  I2FP.F32.U32 R6, R12 ;  /* 0x0000000c00067245 */ /* 0x000fe40000201000 */
[----:B------:R-:W0:Y:S01]  /*0f80*/  LDC R20, c[0x0][0x658] ;  /* 0x00019600ff147b82 */ /* 0x000e220000000800 */
[----:B--2---:R-:W-:Y:S01]  /*0f90*/  ISETP.NE.U32.AND P0, PT, R22, RZ, PT ;  /* 0x000000ff1600720c */ /* 0x004fe20003f05070 */
[----:B----4-:R-:W-:Y:S02]  /*0fa0*/  IMAD.MOV R8, RZ, RZ, -R0 ;  /* 0x000000ffff087224 */ /* 0x010fe400078e0a00 */
[----:B------:R-:W-:Y:S01]  /*0fb0*/  FMUL R6, R6, UR7 ;  /* 0x0000000706067c20 */ /* 0x000fe20008400000 */
[----:B------:R-:W-:Y:S02]  /*0fc0*/  SHF.R.U32.HI R7, RZ, R10, R7 ;  /* 0x0000000aff077219 */ /* 0x000fe40000011607 */
[----:B------:R-:W-:Y:S01]  /*0fd0*/  ISETP.NE.AND.EX P0, PT, R23, RZ, PT, P0 ;  /* 0x000000ff1700720c */ /* 0x000fe20003f05300 */
[----:B------:R2:W4:Y:S01]  /*0fe0*/  F2I.U32.TRUNC.NTZ R13, R6 ;  /* 0x00000006000d7305 */ /* 0x000522000020f000 */
[----:B------:R-:W2:Y:S01]  /*0ff0*/  LDC R15, c[0x0][0x148] ;  /* 0x00005200ff0f7b82 */ /* 0x000ea20000000800 */
[----:B---3--:R-:W-:-:S07]  /*1000*/  IMAD R0, R5, R8, R4 ;  /* 0x0000000805007224 */ /* 0x008fce00078e0204 */
[----:B-1----:R-:W1:Y:S01]  /*1010*/  LDC R18, c[0x0][0x600] ;  /* 0x00018000ff127b82 */ /* 0x002e620000000800 */
[-CC-:B-----5:R-:W-:Y:S02]  /*1020*/  SHF.R.U64 R26, R14, R16.reuse, R7.reuse ;  /* 0x000000100e1a7219 */ /* 0x1a0fe40000001207 */
[----:B------:R-:W-:Y:S01]  /*1030*/  SHF.R.U32.HI R5, RZ, R16, R7 ;  /* 0x00000010ff057219 */ /* 0x000fe20000011607 */
[----:B------:R-:W-:-:S04]  /*1040*/  IMAD.MOV.U32 R7, RZ, RZ, 0x1 ;  /* 0x00000001ff077424 */ /* 0x000fc800078e00ff */
[----:B------:R-:W3:Y:S01]  /*1050*/  LDC R19, c[0x0][0x648] ;  /* 0x00019200ff137b82 */ /* 0x000ee20000000800 */
[-C--:B0-----:R-:W-:Y:S02]  /*1060*/  SHF.L.U32 R4, R9, R20.reuse, RZ ;  /* 0x0000001409047219 */ /* 0x081fe400000006ff */
[--C-:B------:R-:W-:Y:S02]  /*1070*/  SHF.R.U64 R16, R26, R20, R5.reuse ;  /* 0x000000141a107219 */ /* 0x100fe40000001205 */
[----:B------:R-:W-:Y:S02]  /*1080*/  LOP3.LUT R11, RZ, R4, RZ, 0x33, !PT ;  /* 0x00000004ff0b7212 */ /* 0x000fe400078e33ff */
[-C--:B------:R-:W-:Y:S01]  /*1090*/  SHF.R.U32.HI R5, RZ, R20.reuse, R5 ;  /* 0x00000014ff057219 */ /* 0x080fe20000011605 */
[----:B------:R-:W0:Y:S01]  /*10a0*/  LDC R21, c[0x0][0x638] ;  /* 0x00018e00ff157b82 */ /* 0x000e220000000800 */
[----:B------:R-:W-:Y:S01]  /*10b0*/  SHF.L.U32 R10, R7, R20, RZ ;  /* 0x00000014070a7219 */ /* 0x000fe200000006ff */
[----:B------:R-:W-:-:S06]  /*10c0*/  IMAD.MOV.U32 R4, RZ, RZ, R16 ;  /* 0x000000ffff047224 */ /* 0x000fcc00078e0010 */
[----:B------:R-:W0:Y:S01]  /*10d0*/  LDC R24, c[0x0][0x610] ;  /* 0x00018400ff187b82 */ /* 0x000e220000000800 */
[----:B--2-4-:R-:W-:Y:S05]  /*10e0*/  @!P0 BRA `(.L_x_12) ;  /* 0x0000000000288947 */ /* 0x014fea0003800000 */
[----:B------:R-:W2:Y:S02]  /*10f0*/  LDC R9, c[0x0][0x64c] ;  /* 0x00019300ff097b82 */ /* 0x000ea40000000800 */
[----:B--2---:R-:W-:-:S05]  /*1100*/  IADD3 R9, P0, R16, R9, RZ ;  /* 0x0000000910097210 */ /* 0x004fca0007f1e0ff */
[----:B------:R-:W-:-:S04]  /*1110*/  IMAD.X R17, RZ, RZ, R5, P0 ;  /* 0x000000ffff117224 */ /* 0x000fc800000e0605 */
[----:B------:R-:W-:-:S04]  /*1120*/  IMAD.WIDE.U32 R4, R17, R22, RZ ;  /* 0x0000001611047225 */ /* 0x000fc800078e00ff */
[----:B------:R-:W-:-:S04]  /*1130*/  IMAD.WIDE.U32 R6, P0, R9, R23, R4 ;  /* 0x0000001709067225 */ /* 0x000fc80007800004 */
[----:B------:R-:W-:-:S04]  /*1140*/  IMAD.WIDE.U32 R4, R9, R22, RZ ;  /* 0x0000001609047225 */ /* 0x000fc800078e00ff */
[----:B------:R-:W-:Y:S01]  /*1150*/  IMAD.X R9, RZ, RZ, RZ, P0 ;  /* 0x000000ffff097224 */ /* 0x000fe200000e06ff */
[----:B------:R-:W-:Y:S01]  /*1160*/  IADD3 RZ, P0, R5, R6, RZ ;  /* 0x0000000605ff7210 */ /* 0x000fe20007f1e0ff */
[----:B------:R-:W-:-:S04]  /*1170*/  IMAD.MOV.U32 R8, RZ, RZ, R7 ;  /* 0x000000ffff087224 */ /* 0x000fc800078e0007 */
[----:B------:R-:W-:-:S08]  /*1180*/  IMAD.WIDE.U32.X R4, R17, R23, R8, P0 ;  /* 0x0000001711047225 */ /* 0x000fd000000e0408 */
.L_x_12:
[----:B---3--:R-:W-:Y:S01]  /*1190*/  SHF.R.U64 R4, R4, R19, R5 ;  /* 0x0000001304047219 */ /* 0x008fe20000001205 */
[----:B-1----:R-:W-:Y:S01]  /*11a0*/  VIADD R5, R18, 0xffffffff ;  /* 0xffffffff12057836 */ /* 0x002fe20000000000 */
[----:B------:R-:W-:Y:S01]  /*11b0*/  LOP3.LUT R11, R26, R11, RZ, 0xc0, !PT ;  /* 0x0000000b1a0b7212 */ /* 0x000fe200078ec0ff */
[----:B------:R-:W-:Y:S02]  /*11c0*/  IMAD.MOV R13, RZ, RZ, -R13 ;  /* 0x000000ffff0d7224 */ /* 0x000fe400078e0a0d */
[----:B------:R-:W-:Y:S01]  /*11d0*/  IMAD.MOV R6, RZ, RZ, -R4 ;  /* 0x000000ffff067224 */ /* 0x000fe200078e0a04 */
[----:B------:R-:W-:Y:S01]  /*11e0*/  LOP3.LUT R14, R14, R5, RZ, 0xc0, !PT ;  /* 0x000000050e0e7212 */ /* 0x000fe200078ec0ff */
[----:B------:R-:W-:Y:S02]  /*11f0*/  @P2 IMAD R0, R15, R13, R12 ;  /* 0x0000000d0f002224 */ /* 0x000fe400078e020c */
[----:B------:R-:W-:Y:S02]  /*1200*/  IMAD R11, R10, R4, R11 ;  /* 0x000000040a0b7224 */ /* 0x000fe400078e020b */
[----:B0-----:R-:W-:-:S02]  /*1210*/  IMAD R5, R6, R21, R16 ;  /* 0x0000001506057224 */ /* 0x001fc400078e0210 */
[----:B------:R-:W-:Y:S02]  /*1220*/  IMAD R4, R11, R24, R0 ;  /* 0x000000180b047224 */ /* 0x000fe400078e0200 */
[----:B------:R-:W-:Y:S02]  /*1230*/  IMAD R5, R5, R18, R14 ;  /* 0x0000001205057224 */ /* 0x000fe400078e020e */
[----:B------:R-:W-:-:S03]  /*1240*/  IMAD.MOV.U32 R0, RZ, RZ, 0x1 ;  /* 0x00000001ff007424 */ /* 0x000fc600078e00ff */
[----:B------:R-:W-:Y:S02]  /*1250*/  SEL R6, R5, R4, !P2 ;  /* 0x0000000405067207 */ /* 0x000fe40005000000 */
[----:B------:R-:W-:-:S03]  /*1260*/  SEL R4, R4, R5, !P2 ;  /* 0x0000000504047207 */ /* 0x000fc60005000000 */
[----:B------:R3:W-:Y:S04]  /*1270*/  STL [R1+0x80], R6 ;  /* 0x0000800601007387 */ /* 0x0007e80000100800 */
[----:B------:R3:W-:Y:S04]  /*1280*/  STL [R1+0x70], R25 ;  /* 0x0000701901007387 */ /* 0x0007e80000100800 */
[----:B------:R3:W-:Y:S02]  /*1290*/  STL [R1+0x7c], R4 ;  /* 0x00007c0401007387 */ /* 0x0007e40000100800 */
.L_x_10:
[----:B------:R-:W-:Y:S05]  /*12a0*/  @!P1 BRA `(.L_x_13) ;  /* 0x000000dc00109947 */ /* 0x000fea0003800000 */
[----:B------:R-:W-:-:S06]  /*12b0*/  UISETP.GT.U32.AND UP0, UPT, UR12, 0x1, UPT ;  /* 0x000000010c00788c */ /* 0x000fcc000bf04070 */
[----:B------:R-:W-:-:S13]  /*12c0*/  PLOP3.LUT P0, PT, PT, PT, UP0, 0x80, 0x0 ;  /* 0x000000000000781c */ /* 0x000fda0003f0f008 */
[----:B------:R-:W-:Y:S05]  /*12d0*/  @P0 EXIT ;  /* 0x000000000000094d */ /* 0x000fea0003800000 */
.L_x_14:
[----:B------:R-:W-:-:S08]  /*12e0*/  NOP ;  /* 0x0000000000007918 */ /* 0x000fd00000000000 */
[----:B------:R-:W4:Y:S02]  /*12f0*/  USETMAXREG.TRY_ALLOC.CTAPOOL UP0, 0xe8 ;  /* 0x000000e8000079c8 */ /* 0x000f240008000600 */
[----:B----4-:R-:W-:-:S13]  /*1300*/  PLOP3.LUT P0, PT, PT, PT, UP0, 0x80, 0x0 ;  /* 0x000000000000781c */ /* 0x010fda0003f0f008 */
[----:B------:R-:W-:Y:S05]  /*1310*/  @!P0 BRA `(.L_x_14) ;  /* 0xfffffffc00f08947 */ /* 0x000fea000383ffff */
[----:B------:R-:W-:-:S13]  /*1320*/  LOP3.LUT P0, RZ, R0, 0xff, RZ, 0xc0, !PT ;  /* 0x000000ff00ff7812 */ /* 0x000fda000780c0ff */
[----:B------:R-:W-:Y:S05]  /*1330*/  @!P0 EXIT ;  /* 0x000000000000894d */ /* 0x000fea0003800000 */
[----:B------:R-:W4:Y:S01]  /*1340*/  S2UR UR6, SR_CgaCtaId ;  /* 0x00000000000679c3 */ /* 0x000f220000008800 */
[----:B------:R-:W-:Y:S01]  /*1350*/  SHF.R.S32.HI R3, RZ, 0x1f, R2 ;  /* 0x0000001fff037819 */ /* 0x000fe20000011402 */
[----:B------:R-:W-:Y:S01]  /*1360*/  UIADD3 UR7, UR18, -0x1, URZ ;  /* 0xffffffff12077890 */ /* 0x000fe2000fffe03f */
[----:B------:R-:W-:Y:S02]  /*1370*/  UMOV UR22, 0x400 ;  /* 0x0000040000167882 */ /* 0x000fe40000000000 */
[CC--:B------:R-:W-:Y:S01]  /*1380*/  LEA.HI R0, R3.reuse, R2.reuse, RZ, 0x2 ;  /* 0x0000000203007211 */ /* 0x0c0fe200078f10ff */
[----:B------:R-:W-:Y:S01]  /*1390*/  UISETP.LT.AND UP0, UPT, UR14, 0x1, UPT ;  /* 0x000000010e00788c */ /* 0x000fe2000bf01270 */
[----:B------:R-:W-:Y:S01]  /*13a0*/  LEA.HI R3, R3, R2, RZ, 0x5 ;  /* 0x0000000203037211 */ /* 0x000fe200078f28ff */
[----:B------:R-:W-:Y:S01]  /*13b0*/  ULOP3.LUT UR30, UR15, 0x1, URZ, 0xfc, !UPT ;  /* 0x000000010f1e7892 */ /* 0x000fe2000f8efc3f */
[--C-:B---3--:R-:W-:Y:S01]  /*13c0*/  SHF.R.S32.HI R4, RZ, 0x2, R0.reuse ;  /* 0x00000002ff047819 */ /* 0x108fe20000011400 */
[----:B------:R-:W-:Y:S01]  /*13d0*/  USEL UR19, UR14, 0x1, UP0 ;  /* 0x000000010e137887 */ /* 0x000fe20008000000 */
[----:B------:R-:W-:Y:S01]  /*13e0*/  SHF.R.S32.HI R5, RZ, 0x1f, R0 ;  /* 0x0000001fff057819 */ /* 0x000fe20000011400 */
[----:B------:R-:W-:Y:S01]  /*13f0*/  UISETP.NE.AND UP0, UPT, UR7, URZ, UPT ;  /* 0x0000003f0700728c */ /* 0x000fe2000bf05270 */
[----:B--2---:R-:W-:Y:S01]  /*1400*/  SHF.R.S32.HI R7, RZ, 0x5, R3 ;  /* 0x00000005ff077819 */ /* 0x004fe20000011403 */
[----:B------:R-:W-:Y:S01]  /*1410*/  USHF.L.U32 UR29, UR14, 0x1, URZ ;  /* 0x000000010e1d7899 */ /* 0x000fe2000800063f */
[----:B------:R-:W-:Y:S01]  /*1420*/  LEA.HI R5, R5, R4, RZ, 0x3 ;  /* 0x0000000405057211 */ /* 0x000fe200078f18ff */
[----:B------:R-:W-:Y:S01]  /*1430*/  UIADD3 UR19, -UR19, UR14, URZ ;  /* 0x0000000e13137290 */ /* 0x000fe2000fffe13f */
[----:B------:R-:W-:Y:S01]  /*1440*/  LOP3.LUT R3, R0, 0xfffffffc, RZ, 0xc0, !PT ;  /* 0xfffffffc00037812 */ /* 0x000fe200078ec0ff */
[----:B------:R-:W-:Y:S01]  /*1450*/  USEL UR27, URZ, 0x1, UP0 ;  /* 0x000000013f1b7887 */ /* 0x000fe20008000000 */
[----:B------:R-:W-:-:S03]  /*1460*/  LOP3.LUT R5, R5, 0xfffffff8, RZ, 0xc0, !PT ;  /* 0xfffffff805057812 */ /* 0x000fc600078ec0ff */
[----:B------:R-:W-:Y:S01]  /*1470*/  IMAD.IADD R6, R2, 0x1, -R3 ;  /* 0x0000000102067824 */ /* 0x000fe200078e0a03 */
[----:B----4-:R-:W-:Y:S01]  /*1480*/  ULEA UR22, UR6, UR22, 0x18 ;  /* 0x0000001606167291 */ /* 0x010fe2000f8ec03f */
[----:B------:R-:W-:Y:S01]  /*1490*/  IMAD.IADD R4, R4, 0x1, -R5 ;  /* 0x0000000104047824 */ /* 0x000fe200078e0a05 */
[----:B------:R-:W-:Y:S02]  /*14a0*/  USHF.L.U32 UR6, UR7, 0x3, URZ ;  /* 0x0000000307067899 */ /* 0x000fe4000800063f */
[----:B------:R2:W-:Y:S01]  /*14b0*/  STL [R1+0x84], R6 ;  /* 0x0000840601007387 */ /* 0x0005e20000100800 */
[----:B------:R-:W-:Y:S01]  /*14c0*/  UIADD3 UR28, UR22, 0x60, URZ ;  /* 0x00000060161c7890 */ /* 0x000fe2000fffe03f */
[--C-:B------:R-:W-:Y:S01]  /*14d0*/  IMAD R0, R7, -0x10, -R4.reuse ;  /* 0xfffffff007007824 */ /* 0x100fe200078e0a04 */
[----:B------:R-:W-:Y:S01]  /*14e0*/  ULOP3.LUT UR6, UR6, 0x8, URZ, 0xc0, !UPT ;  /* 0x0000000806067892 */ /* 0x000fe2000f8ec03f */
[----:B------:R-:W-:Y:S01]  /*14f0*/  SHF.R.S32.HI R5, RZ, 0x1f, R4 ;  /* 0x0000001fff057819 */ /* 0x000fe20000011404 */
[----:B------:R-:W-:-:S02]  /*1500*/  ULEA UR18, UR18, UR28, 0x3 ;  /* 0x0000001c12127291 */ /* 0x000fc4000f8e183f */
[----:B------:R-:W-:Y:S02]  /*1510*/  ULOP3.LUT UR26, UR6, 0x8, URZ, 0x3c, !UPT ;  /* 0x00000008061a7892 */ /* 0x000fe4000f8e3c3f */
[----:B------:R-:W-:Y:S01]  /*1520*/  ULOP3.LUT UR12, UR6, 0x18, URZ, 0x3c, !UPT ;  /* 0x00000018060c7892 */ /* 0x000fe2000f8e3c3f */
[----:B------:R-:W-:Y:S02]  /*1530*/  IMAD.WIDE R2, R7, 0x10, R4 ;  /* 0x0000001007027825 */ /* 0x000fe400078e0204 */
[----:B------:R-:W-:Y:S02]  /*1540*/  ULDC UR6, c[0x0][0x284] ;  /* 0x0000a10000067ab9 */ /* 0x000fe40000000800 */
[----:B------:R-:W-:-:S05]  /*1550*/  VIADD R0, R0, UR6 ;  /* 0x0000000600007c36 */ /* 0x000fca0008000000 */
[----:B------:R2:W-:Y:S04]  /*1560*/  STL [R1+0x90], R0 ;  /* 0x0000900001007387 */ /* 0x0005e80000100800 */
[----:B------:R2:W-:Y:S02]  /*1570*/  STL.64 [R1+0x88], R2 ;  /* 0x0000880201007387 */ /* 0x0005e40000100a00 */
.L_x_297:
[----:B--2---:R-:W-:Y:S01]  /*1580*/  IMAD.U32 R0, RZ, RZ, UR27 ;  /* 0x0000001bff007e24 */ /* 0x004fe2000f8e00ff */
[----:B0-----:R-:W2:Y:S01]  /*1590*/  LDC R2, c[0x0][0x28c] ;  /* 0x0000a300ff027b82 */ /* 0x001ea20000000800 */
[----:B------:R-:W-:Y:S01]  /*15a0*/  UMOV UR6, URZ ;  /* 0x0000003f00067c82 */ /* 0x000fe20008000000 */
[----:B------:R-:W-:Y:S02]  /*15b0*/  UMOV UR24, UR5 ;  /* 0x0000000500187c82 */ /* 0x000fe40008000000 */
[----:B------:R-:W-:-:S04]  /*15c0*/  SHF.L.U32 R0, R0, 0x1f, RZ ;  /* 0x0000001f00007819 */ /* 0x000fc800000006ff */
[----:B------:R-:W3:Y:S01]  /*15d0*/  SYNCS.PHASECHK.TRANS64.TRYWAIT P0, [UR18+-0x8], R0 ;  /* 0xfffff800ff0075a7 */ /* 0x000ee20008000152 */
[----:B--2---:R-:W-:Y:S01]  /*15e0*/  ISETP.GE.AND P1, PT, R2, 0x1, PT ;  /* 0x000000010200780c */ /* 0x004fe20003f26270 */
[----:B-1-34-:R-:W-:-:S12]  /*15f0*/  @!P0 BRA `(.L_x_15) ;  /* 0x000000e800808947 */ /* 0x01afd80003800000 */
.L_x_320:
[----:B------:R3:W-:Y:S01]  /*1600*/  STL [R1+0x6c], RZ ;  /* 0x00006cff01007387 */ /* 0x0007e20000100800 */
[----:B------:R-:W-:Y:S01]  /*1610*/  UMOV UR23, UR4 ;  /* 0x0000000400177c82 */ /* 0x000fe20008000000 */
[----:B------:R-:W-:Y:S01]  /*1620*/  UMOV UR7, URZ ;  /* 0x0000003f00077c82 */ /* 0x000fe20008000000 */
[----:B------:R-:W-:Y:S01]  /*1630*/  UMOV UR8, URZ ;  /* 0x0000003f00087c82 */ /* 0x000fe20008000000 */
[----:B------:R3:W-:Y:S01]  /*1640*/  STL [R1+0x68], RZ ;  /* 0x000068ff01007387 */ /* 0x0007e20000100800 */
[----:B--2---:R-:W-:Y:S01]  /*1650*/  IMAD.MOV.U32 R0, RZ, RZ, RZ ;  /* 0x000000ffff007224 */ /* 0x004fe200078e00ff */
[----:B------:R-:W-:Y:S02]  /*1660*/  CS2R R2, SRZ ;  /* 0x0000000000027805 */ /* 0x000fe4000001ff00 */
[----:B------:R-:W-:Y:S01]  /*1670*/  CS2R R4, SRZ ;  /* 0x0000000000047805 */ /* 0x000fe2000001ff00 */
[----:B------:R3:W-:Y:S01]  /*1680*/  STL [R1+0x64], RZ ;  /* 0x000064ff01007387 */ /* 0x0007e20000100800 */
[----:B------:R-:W-:-:S02]  /*1690*/  CS2R R6, SRZ ;  /* 0x0000000000067805 */ /* 0x000fc4000001ff00 */
[----:B------:R-:W-:Y:S02]  /*16a0*/  CS2R R8, SRZ ;  /* 0x0000000000087805 */ /* 0x000fe4000001ff00 */
[----:B0-----:R-:W-:Y:S01]  /*16b0*/  CS2R R10, SRZ ;  /* 0x00000000000a7805 */ /* 0x001fe2000001ff00 */
[----:B------:R3:W-:Y:S01]  /*16c0*/  STL [R1+0x60], RZ ;  /* 0x000060ff01007387 */ /* 0x0007e20000100800 */
[----:B------:R-:W-:Y:S02]  /*16d0*/  CS2R R12, SRZ ;  /* 0x00000000000c7805 */ /* 0x000fe4000001ff00 */
[----:B------:R-:W-:Y:S02]  /*16e0*/  CS2R R14, SRZ ;  /* 0x00000000000e7805 */ /* 0x000fe4000001ff00 */
[----:B------:R-:W-:Y:S01]  /*16f0*/  CS2R R16, SRZ ;  /* 0x0000000000107805 */ /* 0x000fe2000001ff00 */
[----:B------:R3:W-:Y:S01]  /*1700*/  STL [R1+0x5c], RZ ;  /* 0x00005cff01007387 */ /* 0x0007e20000100800 */
[----:B-1----:R-:W-:-:S02]  /*1710*/  CS2R R18, SRZ ;  /* 0x0000000000127805 */ /* 0x002fc4000001ff00 */
[----:B------:R-:W-:Y:S02]  /*1720*/  CS2R R20, SRZ ;  /* 0x0000000000147805 */ /* 0x000fe4000001ff00 */
[----:B------:R-:W-:Y:S01]  /*1730*/  CS2R R22, SRZ ;  /* 0x0000000000167805 */ /* 0x000fe2000001ff00 */
[----:B------:R3:W-:Y:S01]  /*1740*/  STL [R1+0x58], RZ ;  /* 0x000058ff01007387 */ /* 0x0007e20000100800 */
[----:B------:R-:W-:Y:S02]  /*1750*/  CS2R R152, SRZ ;  /* 0x0000000000987805 */ /* 0x000fe4000001ff00 */
[----:B------:R-:W-:Y:S02]  /*1760*/  CS2R R154, SRZ ;  /* 0x00000000009a7805 */ /* 0x000fe4000001ff00 */
[----:B------:R-:W-:Y:S01]  /*1770*/  CS2R R156, SRZ ;  /* 0x00000000009c7805 */ /* 0x000fe2000001ff00 */
[----:B------:R3:W-:Y:S01]  /*1780*/  STL [R1+0x54], RZ ;  /* 0x000054ff01007387 */ /* 0x0007e20000100800 */
[----:B------:R-:W-:-:S02]  /*1790*/  CS2R R158, SRZ ;  /* 0x00000000009e7805 */ /* 0x000fc4000001ff00 */
        /* <DEDUP_REMOVED lines=44> */
[----:B------:R-:W-:Y:S01]  /*1a60*/  CS2R R226, SRZ ;  /* 0x0000000000e27805 */ /* 0x000fe2000001ff00 */
[----:B------:R-:W-:Y:S01]  /*1a70*/  IMAD.MOV.U32 R228, RZ, RZ, RZ ;  /* 0x000000ffffe47224 */ /* 0x000fe200078e00ff */
[----:B------:R3:W-:Y:S01]  /*1a80*/  STL [R1+0x24], RZ ;  /* 0x000024ff01007387 */ /* 0x0007e20000100800 */
[----:B------:R-:W-:Y:S02]  /*1a90*/  CS2R R24, SRZ ;  /* 0x0000000000187805 */ /* 0x000fe4000001ff00 */
[----:B------:R-:W-:-:S02]  /*1aa0*/  CS2R R26, SRZ ;  /* 0x00000000001a7805 */ /* 0x000fc4000001ff00 */
[----:B------:R-:W-:Y:S01]  /*1ab0*/  CS2R R28, SRZ ;  /* 0x00000000001c7805 */ /* 0x000fe2000001ff00 */
[----:B------:R3:W-:Y:S01]  /*1ac0*/  STL [R1+0x20], RZ ;  /* 0x000020ff01007387 */ /* 0x0007e20000100800 */
[----:B------:R-:W-:Y:S02]  /*1ad0*/  CS2R R30, SRZ ;  /* 0x00000000001e7805 */ /* 0x000fe4000001ff00 */
[----:B------:R-:W-:Y:S02]  /*1ae0*/  CS2R R32, SRZ ;  /* 0x0000000000207805 */ /* 0x000fe4000001ff00 */
[----:B------:R-:W-:Y:S01]  /*1af0*/  CS2R R34, SRZ ;  /* 0x0000000000227805 */ /* 0x000fe2000001ff00 */
        /* <DEDUP_REMOVED lines=28> */
[----:B------:R3:W-:Y:S01]  /*1cc0*/  STL [R1], RZ ;  /* 0x000000ff01007387 */ /* 0x0007e20000100800 */
[----:B------:R-:W-:Y:S02]  /*1cd0*/  CS2R R78, SRZ ;  /* 0x00000000004e7805 */ /* 0x000fe4000001ff00 */
[----:B------:R-:W-:Y:S02]  /*1ce0*/  CS2R R80, SRZ ;  /* 0x0000000000507805 */ /* 0x000fe4000001ff00 */
[----:B------:R-:W-:Y:S02]  /*1cf0*/  CS2R R82, SRZ ;  /* 0x0000000000527805 */ /* 0x000fe4000001ff00 */
[----:B------:R-:W-:Y:S02]  /*1d00*/  CS2R R84, SRZ ;  /* 0x0000000000547805 */ /* 0x000fe4000001ff00 */
[----:B------:R-:W-:-:S02]  /*1d10*/  CS2R R86, SRZ ;  /* 0x0000000000567805 */ /* 0x000fc4000001ff00 */
[----:B------:R-:W-:Y:S02]  /*1d20*/  CS2R R88, SRZ ;  /* 0x0000000000587805 */ /* 0x000fe4000001ff00 */
        /* <DEDUP_REMOVED lines=30> */
[----:B------:R-:W-:Y:S01]  /*1f10*/  CS2R R150, SRZ ;  /* 0x0000000000967805 */ /* 0x000fe2000001ff00 */
[----:B---3--:R-:W-:Y:S06]  /*1f20*/  @!P1 BRA `(.L_x_16) ;  /* 0x0000001000a09947 */ /* 0x008fec0003800000 */
[----:B------:R-:W-:-:S06]  /*1f30*/  UISETP.NE.AND UP0, UPT, UR30, 0x3, UPT ;  /* 0x000000031e00788c */ /* 0x000fcc000bf05270 */
[----:B------:R-:W-:-:S13]  /*1f40*/  PLOP3.LUT P1, PT, PT, PT, UP0, 0x80, 0x0 ;  /* 0x000000000000781c */ /* 0x000fda0003f2f008 */
[----:B------:R-:W-:Y:S05]  /*1f50*/  @!P1 BRA `(.L_x_17) ;  /* 0x0000000000049947 */ /* 0x000fea0003800000 */
[----:B------:R-:W-:Y:S01]  /*1f60*/  BPT.TRAP 0x1 ;  /* 0x000000040000795c */ /* 0x000fe20000300000 */
.L_x_17:
[----:B------:R-:W-:Y:S01]  /*1f70*/  ULEA UR6, UR5, UR22, 0x3 ;  /* 0x0000001605067291 */ /* 0x000fe2000f8e183f */
[----:B------:R-:W-:-:S05]  /*1f80*/  IMAD.U32 R0, RZ, RZ, UR4 ;  /* 0x00000004ff007e24 */ /* 0x000fca000f8e00ff */
[----:B------:R-:W-:-:S04]  /*1f90*/  SHF.L.U32 R0, R0, 0x1f, RZ ;  /* 0x0000001f00007819 */ /* 0x000fc800000006ff */
[----:B------:R0:W1:Y:S01]  /*1fa0*/  SYNCS.PHASECHK.TRANS64.TRYWAIT P0, [UR6], R0 ;  /* 0x00000000ff0075a7 */ /* 0x0000620008000146 */
[----:B------:R-:W-:Y:S05]  /*1fb0*/  @!P1 BRA `(.L_x_18) ;  /* 0x0000000000049947 */ /* 0x000fea0003800000 */
[----:B------:R-:W-:Y:S01]  /*1fc0*/  BPT.TRAP 0x1 ;  /* 0x000000040000795c */ /* 0x000fe20000300000 */
.L_x_18:
[----:B-1----:R-:W-:Y:S05]  /*1fd0*/  @P0 BRA `(.L_x_19) ;  /* 0x0000000000080947 */ /* 0x002fea0003800000 */
[----:B------:R-:W1:Y:S02]  /*1fe0*/  SYNCS.PHASECHK.TRANS64.TRYWAIT P0, [UR6], R0 ;  /* 0x00000000ff0075a7 */ /* 0x000e640008000146 */
[----:B-1----:R-:W-:Y:S05]  /*1ff0*/  @!P0 BRA `(.L_x_20) ;  /* 0x000000e000188947 */ /* 0x002fea0003800000 */
.L_x_19:
[----:B------:R-:W-:Y:S01]  /*2000*/  UIADD3 UR6, UR22, 0x180, URZ ;  /* 0x0000018016067890 */ /* 0x000fe2000fffe03f */
[----:B------:R-:W-:Y:S01]  /*2010*/  WARPGROUP.ARRIVE ;  /* 0x00000000000079c5 */ /* 0x000fe20000000000 */
[----:B------:R-:W-:Y:S01]  /*2020*/  UIADD3 UR7, UR22, 0xa180, URZ ;  /* 0x0000a18016077890 */ /* 0x000fe2000fffe03f */
[----:B------:R2:W-:Y:S01]  /*2030*/  STL [R1+0x6c], RZ ;  /* 0x00006cff01007387 */ /* 0x0005e20000100800 */
[----:B------:R-:W-:Y:S01]  /*2040*/  USHF.R.U32.HI UR6, URZ, 0x4, UR6 ;  /* 0x000000043f067899 */ /* 0x000fe20008011606 */
[----:B01----:R-:W-:Y:S01]  /*2050*/  IMAD.MOV.U32 R0, RZ, RZ, RZ ;  /* 0x000000ffff007224 */ /* 0x003fe200078e00ff */
[----:B------:R-:W-:Y:S01]  /*2060*/  USHF.R.U32.HI UR7, URZ, 0x4, UR7 ;  /* 0x000000043f077899 */ /* 0x000fe20008011607 */
[----:B------:R2:W-:Y:S01]  /*2070*/  STL [R1+0x68], RZ ;  /* 0x000068ff01007387 */ /* 0x0005e20000100800 */
[----:B------:R-:W-:Y:S01]  /*2080*/  ULOP3.LUT UR6, UR6, 0x3fff, URZ, 0xc0, !UPT ;  /* 0x00003fff06067892 */ /* 0x000fe2000f8ec03f */
[----:B------:R-:W-:Y:S01]  /*2090*/  CS2R R2, SRZ ;  /* 0x0000000000027805 */ /* 0x000fe2000001ff00 */
[----:B------:R-:W-:Y:S01]  /*20a0*/  ULOP3.LUT UR7, UR7, 0x3fff, URZ, 0xc0, !UPT ;  /* 0x00003fff07077892 */ /* 0x000fe2000f8ec03f */
[----:B------:R2:W-:Y:S01]  /*20b0*/  STL [R1+0x64], RZ ;  /* 0x000064ff01007387 */ /* 0x0005e20000100800 */
[----:B------:R-:W-:Y:S01]  /*20c0*/  ULOP3.LUT UR6, UR6, 0x10000, URZ, 0xfc, !UPT ;  /* 0x0001000006067892 */ /* 0x000fe2000f8efc3f */
[----:B------:R-:W-:Y:S01]  /*20d0*/  CS2R R4, SRZ ;  /* 0x0000000000047805 */ /* 0x000fe2000001ff00 */
[----:B------:R-:W-:Y:S01]  /*20e0*/  ULOP3.LUT UR7, UR7, 0x10000, URZ, 0xfc, !UPT ;  /* 0x0001000007077892 */ /* 0x000fe2000f8efc3f */
[----:B------:R2:W-:Y:S01]  /*20f0*/  STL [R1+0x60], RZ ;  /* 0x000060ff01007387 */ /* 0x0005e20000100800 */
[----:B------:R-:W-:Y:S01]  /*2100*/  ULEA UR6, UR5, UR6, 0x9 ;  /* 0x0000000605067291 */ /* 0x000fe2000f8e483f */
[----:B------:R-:W-:Y:S01]  /*2110*/  CS2R R6, SRZ ;  /* 0x0000000000067805 */ /* 0x000fe2000001ff00 */
[----:B------:R-:W-:Y:S01]  /*2120*/  ULEA UR7, UR5, UR7, 0xb ;  /* 0x0000000705077291 */ /* 0x000fe2000f8e583f */
[----:B------:R2:W-:Y:S01]  /*2130*/  STL [R1+0x5c], RZ ;  /* 0x00005cff01007387 */ /* 0x0005e20000100800 */
[----:B------:R-:W-:Y:S01]  /*2140*/  UMOV UR9, 0x40000040 ;  /* 0x4000004000097882 */ /* 0x000fe20000000000 */
[----:B------:R-:W-:Y:S01]  /*2150*/  UMOV UR11, 0x40000040 ;  /* 0x40000040000b7882 */ /* 0x000fe20000000000 */
[----:B------:R-:W-:Y:S01]  /*2160*/  CS2R R8, SRZ ;  /* 0x0000000000087805 */ /* 0x000fe2000001ff00 */
[----:B------:R-:W-:Y:S01]  /*2170*/  UMOV UR8, UR6 ;  /* 0x0000000600087c82 */ /* 0x000fe20008000000 */
[----:B------:R2:W-:Y:S01]  /*2180*/  STL [R1+0x58], RZ ;  /* 0x000058ff01007387 */ /* 0x0005e20000100800 */
[----:B------:R-:W-:Y:S01]  /*2190*/  UMOV UR10, UR7 ;  /* 0x00000007000a7c82 */ /* 0x000fe20008000000 */
[----:B------:R-:W-:Y:S01]  /*21a0*/  CS2R R10, SRZ ;  /* 0x00000000000a7805 */ /* 0x000fe2000001ff00 */
[----:B------:R-:W-:Y:S01]  /*21b0*/  QGMMA.64x256x32.F32.E4M3.E4M3 R24, gdesc[UR8], RZ, !UPT ;  /* 0x03e00000081879f3 */ /* 0x000fe2000c7008ff */
[----:B------:R-:W-:Y:S01]  /*21c0*/  UIADD3 UR8, UR6, 0x2, URZ ;  /* 0x0000000206087890 */ /* 0x000fe2000fffe03f */
[----:B------:R2:W-:Y:S01]  /*21d0*/  STL [R1+0x54], RZ ;  /* 0x000054ff01007387 */ /* 0x0005e20000100800 */
[----:B------:R-:W-:Y:S01]  /*21e0*/  UIADD3 UR10, UR7, 0x2, URZ ;  /* 0x00000002070a7890 */ /* 0x000fe2000fffe03f */
[----:B------:R-:W-:Y:S01]  /*21f0*/  CS2R R12, SRZ ;  /* 0x00000000000c7805 */ /* 0x000fe2000001ff00 */
[----:B------:R-:W-:Y:S01]  /*2200*/  UMOV UR9, 0x40000040 ;  /* 0x4000004000097882 */ /* 0x000fe20000000000 */
[----:B------:R-:W-:Y:S01]  /*2210*/  UMOV UR11, 0x40000040 ;  /* 0x40000040000b7882 */ /* 0x000fe20000000000 */
        /* <DEDUP_REMOVED lines=57> */
[----:B------:R-:W-:Y:S01]  /*25b0*/  CS2R R226, SRZ ;  /* 0x0000000000e27805 */ /* 0x000fe2000001ff00 */
[----:B------:R-:W-:-:S02]  /*25c0*/  IMAD.MOV.U32 R228, RZ, RZ, RZ ;  /* 0x000000ffffe47224 */ /* 0x000fc400078e00ff */
[----:B------:R2:W-:Y:S04]  /*25d0*/  STL [R1+0x14], RZ ;  /* 0x000014ff01007387 */ /* 0x0005e80000100800 */
[----:B------:R2:W-:Y:S04]  /*25e0*/  STL [R1+0x10], RZ ;  /* 0x000010ff01007387 */ /* 0x0005e80000100800 */
[----:B------:R2:W-:Y:S04]  /*25f0*/  STL [R1+0xc], RZ ;  /* 0x00000cff01007387 */ /* 0x0005e80000100800 */
[----:B------:R2:W-:Y:S04]  /*2600*/  STL [R1+0x8], RZ ;  /* 0x000008ff01007387 */ /* 0x0005e80000100800 */
[----:B------:R2:W-:Y:S04]  /*2610*/  STL [R1+0x4], RZ ;  /* 0x000004ff01007387 */ /* 0x0005e80000100800 */
[----:B------:R2:W-:Y:S01]  /*2620*/  STL [R1], RZ ;  /* 0x000000ff01007387 */ /* 0x0005e20000100800 */
[----:B------:R-:W-:Y:S01]  /*2630*/  QGMMA.64x256x32.F32.E4M3.E4M3 R24, gdesc[UR8], R24 ;  /* 0x03e00000081879f3 */ /* 0x000fe20008700818 */
[----:B------:R-:W-:-:S02]  /*2640*/  UIADD3 UR8, UR6, 0x4, URZ ;  /* 0x0000000406087890 */ /* 0x000fc4000fffe03f */
[----:B------:R-:W-:Y:S01]  /*2650*/  UIADD3 UR10, UR7, 0x4, URZ ;  /* 0x00000004070a7890 */ /* 0x000fe2000fffe03f */
[----:B------:R-:W-:Y:S01]  /*2660*/  UMOV UR9, 0x40000040 ;  /* 0x4000004000097882 */ /* 0x000fe20000000000 */
[----:B------:R-:W-:-:S15]  /*2670*/  UMOV UR11, 0x40000040 ;  /* 0x40000040000b7882 */ /* 0x000fde0000000000 */
[----:B------:R-:W-:-:S08]  /*2680*/  NOP ;  /* 0x0000000000007918 */ /* 0x000fd00000000000 */
[----:B------:R-:W-:Y:S01]  /*2690*/  QGMMA.64x256x32.F32.E4M3.E4M3 R24, gdesc[UR8], R24 ;  /* 0x03e00000081879f3 */ /* 0x000fe20008700818 */
[----:B------:R-:W-:Y:S02]  /*26a0*/  UIADD3 UR10, UR7, 0x6, URZ ;  /* 0x00000006070a7890 */ /* 0x000fe4000fffe03f */
[----:B------:R-:W-:Y:S01]  /*26b0*/  UIADD3 UR8, UR6, 0x6, URZ ;  /* 0x0000000606087890 */ /* 0x000fe2000fffe03f */
[----:B------:R-:W-:Y:S01]  /*26c0*/  ULDC UR7, c[0x0][0x50c] ;  /* 0x0001430000077ab9 */ /* 0x000fe20000000800 */
[----:B------:R-:W-:Y:S01]  /*26d0*/  UMOV UR9, 0x40000040 ;  /* 0x4000004000097882 */ /* 0x000fe20000000000 */
[----:B------:R-:W-:Y:S01]  /*26e0*/  UISETP.NE.AND UP0, UPT, UR7, 0x4, UPT ;  /* 0x000000040700788c */ /* 0x000fe2000bf05270 */
[----:B------:R-:W-:Y:S01]  /*26f0*/  UMOV UR11, 0x40000040 ;  /* 0x40000040000b7882 */ /* 0x000fe20000000000 */
[----:B------:R-:W-:Y:S02]  /*2700*/  UMOV UR6, 0x4 ;  /* 0x0000000400067882 */ /* 0x000fe40000000000 */
[----:B------:R-:W-:-:S06]  /*2710*/  USEL UR7, URZ, 0x1, UP0 ;  /* 0x000000013f077887 */ /* 0x000fcc0008000000 */
[----:B------:R-:W-:-:S12]  /*2720*/  ISETP.NE.AND P0, PT, RZ, UR7, PT ;  /* 0x00000007ff007c0c */ /* 0x000fd8000bf05270 */
[----:B------:R-:W-:Y:S01]  /*2730*/  QGMMA.64x256x32.F32.E4M3.E4M3 R24, gdesc[UR8], R24, gsb0 ;  /* 0x03e00000081879f3 */ /* 0x000fe20008000818 */
[----:B--2---:R-:W-:Y:S05]  /*2740*/  @!P0 BRA `(.L_x_21) ;  /* 0x0000000800808947 */ /* 0x004fea0003800000 */
[----:B------:R-:W-:Y:S02]  /*2750*/  WARPGROUP.DEPBAR.LE gsb0, 0x0 ;  /* 0x00008000000079c5 */ /* 0x000fe40000010000 */
[----:B------:R-:W-:-:S01]  /*2760*/  FADD R227, RZ, R25 ;  /* 0x00000019ffe37221 */ /* 0x000fc20000000000 */
[----:B------:R-:W-:Y:S01]  /*2770*/  FADD R228, RZ, R24 ;  /* 0x00000018ffe47221 */ /* 0x000fe20000000000 */
[----:B------:R-:W-:-:S01]  /*2780*/  FADD R226, RZ, R26 ;  /* 0x0000001affe27221 */ /* 0x000fc20000000000 */
[----:B------:R-:W-:Y:S01]  /*2790*/  FADD R225, RZ, R27 ;  /* 0x0000001bffe17221 */ /* 0x000fe20000000000 */
[----:B------:R-:W-:-:S01]  /*27a0*/  FADD R224, RZ, R28 ;  /* 0x0000001cffe07221 */ /* 0x000fc20000000000 */
[----:B------:R0:W-:Y:S01]  /*27b0*/  STL [R1+0x98], R227 ;  /* 0x000098e301007387 */ /* 0x0001e20000100800 */
[----:B------:R-:W-:-:S01]  /*27c0*/  FADD R223, RZ, R29 ;  /* 0x0000001dffdf7221 */ /* 0x000fc20000000000 */
[----:B------:R-:W-:Y:S01]  /*27d0*/  FADD R222, RZ, R30 ;  /* 0x0000001effde7221 */ /* 0x000fe20000000000 */
[----:B------:R-:W-:-:S01]  /*27e0*/  FADD R221, RZ, R31 ;  /* 0x0000001fffdd7221 */ /* 0x000fc20000000000 */
[----:B------:R-:W-:Y:S01]  /*27f0*/  FADD R220, RZ, R32 ;  /* 0x00000020ffdc7221 */ /* 0x000fe20000000000 */
[----:B------:R-:W-:-:S01]  /*2800*/  FADD R219, RZ, R33 ;  /* 0x00000021ffdb7221 */ /* 0x000fc20000000000 */
[----:B------:R-:W-:Y:S01]  /*2810*/  FADD R218, RZ, R34 ;  /* 0x00000022ffda7221 */ /* 0x000fe20000000000 */
[----:B------:R-:W-:-:S01]  /*2820*/  FADD R217, RZ, R35 ;  /* 0x00000023ffd97221 */ /* 0x000fc20000000000 */
[----:B------:R-:W-:Y:S01]  /*2830*/  FADD R216, RZ, R36 ;  /* 0x00000024ffd87221 */ /* 0x000fe20000000000 */
[----:B------:R-:W-:-:S01]  /*2840*/  FADD R215, RZ, R37 ;  /* 0x00000025ffd77221 */ /* 0x000fc20000000000 */
[----:B0-----:R-:W-:Y:S01]  /*2850*/  FADD R227, RZ, R124 ;  /* 0x0000007cffe37221 */ /* 0x001fe20000000000 */
[----:B------:R-:W-:-:S01]  /*2860*/  FADD R214, RZ, R38 ;  /* 0x00000026ffd67221 */ /* 0x000fc20000000000 */
[----:B------:R-:W-:Y:S01]  /*2870*/  FADD R213, RZ, R39 ;  /* 0x00000027ffd57221 */ /* 0x000fe20000000000 */
[----:B------:R-:W-:-:S01]  /*2880*/  FADD R212, RZ, R40 ;  /* 0x00000028ffd47221 */ /* 0x000fc20000000000 */
[----:B------:R-:W-:Y:S01]  /*2890*/  FADD R211, RZ, R41 ;  /* 0x00000029ffd37221 */ /* 0x000fe20000000000 */
[----:B------:R0:W-:Y:S01]  /*28a0*/  STL [R1], R227 ;  /* 0x000000e301007387 */ /* 0x0001e20000100800 */
        /* <DEDUP_REMOVED lines=94> */
[----:B0-----:R-:W-:-:S05]  /*2e90*/  FADD R227, RZ, R131 ;  /* 0x00000083ffe37221 */ /* 0x001fca0000000000 */
[----:B------:R0:W-:Y:S02]  /*2ea0*/  STL [R1+0x1c], R227 ;  /* 0x00001ce301007387 */ /* 0x0001e40000100800 */
        /* <DEDUP_REMOVED lines=39> */
[----:B------:R0:W-:Y:S04]  /*3120*/  STL [R1+0x6c], R227 ;  /* 0x00006ce301007387 */ /* 0x0001e80000100800 */
[----:B0-----:R0:W5:Y:S01]  /*3130*/  LDL.LU R227, [R1+0x98] ;  /* 0x0000980001e37983 */ /* 0x0011620000300800 */
[----:B------:R-:W-:-:S05]  /*3140*/  UMOV UR6, URZ ;  /* 0x0000003f00067c82 */ /* 0x000fca0008000000 */
.L_x_21:
[----:B------:R-:W-:Y:S01]  /*3150*/  UIADD3 UR24, UR5, 0x1, URZ ;  /* 0x0000000105187890 */ /* 0x000fe2000fffe03f */
[----:B------:R-:W-:-:S03]  /*3160*/  UMOV UR8, 0x1 ;  /* 0x0000000100087882 */ /* 0x000fc60000000000 */
[----:B------:R-:W-:-:S04]  /*3170*/  UISETP.NE.AND UP0, UPT, UR24, 0x5, UPT ;  /* 0x000000051800788c */ /* 0x000fc8000bf05270 */
[----:B------:R-:W-:Y:S02]  /*3180*/  USEL UR23, URZ, 0x1, UP0 ;  /* 0x000000013f177887 */ /* 0x000fe40008000000 */
[----:B------:R-:W-:Y:S02]  /*3190*/  USEL UR24, UR24, URZ, UP0 ;  /* 0x0000003f18187287 */ /* 0x000fe40008000000 */
[----:B------:R-:W-:-:S12]  /*31a0*/  ULOP3.LUT UR23, UR4, UR23, URZ, 0x3c, !UPT ;  /* 0x0000001704177292 */ /* 0x000fd8000f8e3c3f */
.L_x_16:
[----:B------:R-:W-:-:S06]  /*31b0*/  UISETP.GE.AND UP0, UPT, UR19, 0x1, UPT ;  /* 0x000000011300788c */ /* 0x000fcc000bf06270 */
[----:B------:R-:W-:-:S13]  /*31c0*/  PLOP3.LUT P0, PT, PT, PT, UP0, 0x80, 0x0 ;  /* 0x000000000000781c */ /* 0x000fda0003f0f008 */
[----:B------:R-:W-:Y:S05]  /*31d0*/  @!P0 BRA `(.L_x_22) ;  /* 0x0000001000bc8947 */ /* 0x000fea0003800000 */
[----:B------:R-:W-:Y:S01]  /*31e0*/  UMOV UR25, UR19 ;  /* 0x0000001300197c82 */ /* 0x000fe20008000000 */
[----:B------:R-:W-:Y:S01]  /*31f0*/  UMOV UR33, UR5 ;  /* 0x0000000500217c82 */ /* 0x000fe20008000000 */
[----:B------:R-:W-:-:S05]  /*3200*/  ULDC UR35, c[0x0][0x50c] ;  /* 0x0001430000237ab9 */ /* 0x000fca0000000800 */
.L_x_30:
[----:B------:R-:W-:-:S06]  /*3210*/  UISETP.NE.AND UP0, UPT, UR30, 0x3, UPT ;  /* 0x000000031e00788c */ /* 0x000fcc000bf05270 */
[----:B------:R-:W-:-:S13]  /*3220*/  PLOP3.LUT P1, PT, PT, PT, UP0, 0x80, 0x0 ;  /* 0x000000000000781c */ /* 0x000fda0003f2f008 */
[----:B-1---5:R-:W-:Y:S05]  /*3230*/  @!P1 BRA `(.L_x_23) ;  /* 0x0000000000049947 */ /* 0x022fea0003800000 */
[----:B------:R-:W-:Y:S01]  /*3240*/  BPT.TRAP 0x1 ;  /* 0x000000040000795c */ /* 0x000fe20000300000 */
.L_x_23:
[----:B------:R-:W-:Y:S01]  /*3250*/  ULEA UR9, UR24, UR22, 0x3 ;  /* 0x0000001618097291 */ /* 0x000fe2000f8e183f */
[----:B------:R-:W-:-:S05]  /*3260*/  IMAD.U32 R229, RZ, RZ, UR23 ;  /* 0x00000017ffe57e24 */ /* 0x000fca000f8e00ff */
[----:B------:R-:W-:-:S04]  /*3270*/  SHF.L.U32 R229, R229, 0x1f, RZ ;  /* 0x0000001fe5e57819 */ /* 0x000fc800000006ff */
[----:B------:R1:W2:Y:S01]  /*3280*/  SYNCS.PHASECHK.TRANS64.TRYWAIT P0, [UR9], R229 ;  /* 0x000000e5ff0075a7 */ /* 0x0002a20008000149 */
[----:B------:R-:W-:Y:S05]  /*3290*/  @!P1 BRA `(.L_x_24) ;  /* 0x0000000000049947 */ /* 0x000fea0003800000 */
[----:B------:R-:W-:Y:S01]  /*32a0*/  BPT.TRAP 0x1 ;  /* 0x000000040000795c */ /* 0x000fe20000300000 */
.L_x_24:
[----:B--2---:R-:W-:Y:S05]  /*32b0*/  @P0 BRA `(.L_x_25) ;  /* 0x0000000000080947 */ /* 0x004fea0003800000 */
[----:B------:R-:W2:Y:S02]  /*32c0*/  SYNCS.PHASECHK.TRANS64.TRYWAIT P0, [UR9], R229 ;  /* 0x000000e5ff0075a7 */ /* 0x000ea40008000149 */
[----:B--2---:R-:W-:Y:S05]  /*32d0*/  @!P0 BRA `(.L_x_26) ;  /* 0x000000cc00788947 */ /* 0x004fea0003800000 */
.L_x_25:
[----:B------:R-:W-:Y:S01]  /*32e0*/  UIADD3 UR9, UR22, 0x180, URZ ;  /* 0x0000018016097890 */ /* 0x000fe2000fffe03f */
[----:B------:R-:W-:Y:S01]  /*32f0*/  WARPGROUP.ARRIVE ;  /* 0x00000000000079c5 */ /* 0x000fe20000000000 */
[----:B------:R-:W-:Y:S02]  /*3300*/  UIADD3 UR10, UR22, 0xa180, URZ ;  /* 0x0000a180160a7890 */ /* 0x000fe4000fffe03f */
[----:B------:R-:W-:Y:S02]  /*3310*/  USHF.R.U32.HI UR9, URZ, 0x4, UR9 ;  /* 0x000000043f097899 */ /* 0x000fe40008011609 */
[----:B------:R-:W-:Y:S02]  /*3320*/  USHF.R.U32.HI UR10, URZ, 0x4, UR10 ;  /* 0x000000043f0a7899 */ /* 0x000fe4000801160a */
[----:B------:R-:W-:Y:S02]  /*3330*/  UISETP.NE.AND UP0, UPT, UR7, URZ, UPT ;  /* 0x0000003f0700728c */ /* 0x000fe4000bf05270 */
[----:B------:R-:W-:-:S02]  /*3340*/  ULOP3.LUT UR9, UR9, 0x3fff, URZ, 0xc0, !UPT ;  /* 0x00003fff09097892 */ /* 0x000fc4000f8ec03f */
[----:B------:R-:W-:Y:S02]  /*3350*/  ULOP3.LUT UR10, UR10, 0x3fff, URZ, 0xc0, !UPT ;  /* 0x00003fff0a0a7892 */ /* 0x000fe4000f8ec03f */
[----:B------:R-:W-:Y:S02]  /*3360*/  USEL UR8, UR8, URZ, !UP0 ;  /* 0x0000003f08087287 */ /* 0x000fe4000c000000 */
[----:B------:R-:W-:Y:S02]  /*3370*/  ULOP3.LUT UR7, UR9, 0x10000, URZ, 0xfc, !UPT ;  /* 0x0001000009077892 */ /* 0x000fe4000f8efc3f */
[----:B------:R-:W-:Y:S02]  /*3380*/  ULOP3.LUT UR10, UR10, 0x10000, URZ, 0xfc, !UPT ;  /* 0x000100000a0a7892 */ /* 0x000fe4000f8efc3f */
[----:B------:R-:W-:Y:S02]  /*3390*/  UISETP.NE.U32.AND UP0, UPT, UR8, URZ, UPT ;  /* 0x0000003f0800728c */ /* 0x000fe4000bf05070 */
[----:B------:R-:W-:-:S02]  /*33a0*/  ULEA UR7, UR24, UR7, 0x9 ;  /* 0x0000000718077291 */ /* 0x000fc4000f8e483f */
[----:B------:R-:W-:Y:S01]  /*33b0*/  ULEA UR34, UR24, UR10, 0xb ;  /* 0x0000000a18227291 */ /* 0x000fe2000f8e583f */
[----:B------:R-:W-:Y:S01]  /*33c0*/  UMOV UR9, 0x40000040 ;  /* 0x4000004000097882 */ /* 0x000fe20000000000 */
[----:B------:R-:W-:Y:S01]  /*33d0*/  UMOV UR11, 0x40000040 ;  /* 0x40000040000b7882 */ /* 0x000fe20000000000 */
[----:B------:R-:W-:Y:S02]  /*33e0*/  UIADD3 UR6, UR6, 0x4, URZ ;  /* 0x0000000406067890 */ /* 0x000fe4000fffe03f */
[----:B------:R-:W-:Y:S02]  /*33f0*/  UMOV UR8, UR7 ;  /* 0x0000000700087c82 */ /* 0x000fe40008000000 */
[----:B------:R-:W-:Y:S02]  /*3400*/  UMOV UR10, UR34 ;  /* 0x00000022000a7c82 */ /* 0x000fe40008000000 */
[----:B------:R-:W-:Y:S01]  /*3410*/  QGMMA.64x256x32.F32.E4M3.E4M3 R24, gdesc[UR8], R24, UP0 ;  /* 0x03e00000081879f3 */ /* 0x000fe2000bf00818 */
[----:B------:R-:W-:-:S02]  /*3420*/  UIADD3 UR8, UR7, 0x2, URZ ;  /* 0x0000000207087890 */ /* 0x000fc4000fffe03f */
[----:B------:R-:W-:Y:S01]  /*3430*/  UIADD3 UR10, UR34, 0x2, URZ ;  /* 0x00000002220a7890 */ /* 0x000fe2000fffe03f */
[----:B------:R-:W-:Y:S01]  /*3440*/  UMOV UR9, 0x40000040 ;  /* 0x4000004000097882 */ /* 0x000fe20000000000 */
[----:B------:R-:W-:Y:S01]  /*3450*/  UMOV UR11, 0x40000040 ;  /* 0x40000040000b7882 */ /* 0x000fe20000000000 */
[----:B------:R-:W-:-:S15]  /*3460*/  UISETP.NE.AND UP0, UPT, UR6, UR35, UPT ;  /* 0x000000230600728c */ /* 0x000fde000bf05270 */
[----:B------:R-:W-:-:S07]  /*3470*/  NOP ;  /* 0x0000000000007918 */ /* 0x000fce0000000000 */
[----:B------:R-:W-:Y:S01]  /*3480*/  QGMMA.64x256x32.F32.E4M3.E4M3 R24, gdesc[UR8], R24 ;  /* 0x03e00000081879f3 */ /* 0x000fe20008700818 */
[----:B------:R-:W-:Y:S02]  /*3490*/  UIADD3 UR8, UR7, 0x4, URZ ;  /* 0x0000000407087890 */ /* 0x000fe4000fffe03f */
[----:B------:R-:W-:Y:S01]  /*34a0*/  UIADD3 UR10, UR34, 0x4, URZ ;  /* 0x00000004220a7890 */ /* 0x000fe2000fffe03f */
[----:B------:R-:W-:Y:S01]  /*34b0*/  UMOV UR9, 0x40000040 ;  /* 0x4000004000097882 */ /* 0x000fe20000000000 */
[----:B------:R-:W-:-:S15]  /*34c0*/  UMOV UR11, 0x40000040 ;  /* 0x40000040000b7882 */ /* 0x000fde0000000000 */
[----:B------:R-:W-:-:S08]  /*34d0*/  NOP ;  /* 0x0000000000007918 */ /* 0x000fd00000000000 */
[----:B------:R-:W-:Y:S01]  /*34e0*/  QGMMA.64x256x32.F32.E4M3.E4M3 R24, gdesc[UR8], R24 ;  /* 0x03e00000081879f3 */ /* 0x000fe20008700818 */
[----:B------:R-:W-:Y:S02]  /*34f0*/  UIADD3 UR8, UR7, 0x6, URZ ;  /* 0x0000000607087890 */ /* 0x000fe4000fffe03f */
[----:B------:R-:W-:Y:S01]  /*3500*/  UIADD3 UR10, UR34, 0x6, URZ ;  /* 0x00000006220a7890 */ /* 0x000fe2000fffe03f */
[----:B------:R-:W-:Y:S01]  /*3510*/  UMOV UR9, 0x40000040 ;  /* 0x4000004000097882 */ /* 0x000fe20000000000 */
[----:B------:R-:W-:Y:S01]  /*3520*/  UMOV UR11, 0x40000040 ;  /* 0x40000040000b7882 */ /* 0x000fe20000000000 */
[----:B------:R-:W-:-:S06]  /*3530*/  USEL UR7, URZ, 0x1, UP0 ;  /* 0x000000013f077887 */ /* 0x000fcc0008000000 */
[----:B------:R-:W-:-:S15]  /*3540*/  ISETP.NE.AND P0, PT, RZ, UR7, PT ;  /* 0x00000007ff007c0c */ /* 0x000fde000bf05270 */
[----:B------:R-:W-:-:S01]  /*3550*/  NOP ;  /* 0x0000000000007918 */ /* 0x000fc20000000000 */
[----:B------:R-:W-:Y:S03]  /*3560*/  QGMMA.64x256x32.F32.E4M3.E4M3 R24, gdesc[UR8], R24, gsb0 ;  /* 0x03e00000081879f3 */ /* 0x000fe60008000818 */
[----:B------:R-:W-:Y:S02]  /*3570*/  WARPGROUP.DEPBAR.LE gsb0, 0x1 ;  /* 0x00008000000079c5 */ /* 0x000fe40000010100 */
[----:B------:R-:W-:Y:S05]  /*3580*/  @!P0 BRA `(.L_x_27) ;  /* 0x0000000c00708947 */ /* 0x000fea0003800000 */
[----:B------:R-:W-:Y:S02]  /*3590*/  WARPGROUP.DEPBAR.LE gsb0, 0x0 ;  /* 0x00008000000079c5 */ /* 0x000fe40000010000 */
[----:B-----5:R-:W-:-:S01]  /*35a0*/  FADD R227, R25, R227 ;  /* 0x000000e319e37221 */ /* 0x020fc20000000000 */
[----:B------:R-:W-:Y:S01]  /*35b0*/  FADD R226, R26, R226 ;  /* 0x000000e21ae27221 */ /* 0x000fe20000000000 */
[----:B------:R-:W-:-:S01]  /*35c0*/  FADD R225, R27, R225 ;  /* 0x000000e11be17221 */ /* 0x000fc20000000000 */
[----:B------:R-:W-:Y:S01]  /*35d0*/  FADD R224, R28, R224 ;  /* 0x000000e01ce07221 */ /* 0x000fe20000000000 */
[----:B------:R-:W-:-:S01]  /*35e0*/  FADD R223, R29, R223 ;  /* 0x000000df1ddf7221 */ /* 0x000fc20000000000 */
[----:B------:R2:W-:Y:S01]  /*35f0*/  STL [R1+0x98], R227 ;  /* 0x000098e301007387 */ /* 0x0005e20000100800 */
[----:B------:R-:W-:-:S01]  /*3600*/  FADD R222, R30, R222 ;  /* 0x000000de1ede7221 */ /* 0x000fc20000000000 */
[----:B------:R-:W-:Y:S01]  /*3610*/  FADD R221, R31, R221 ;  /* 0x000000dd1fdd7221 */ /* 0x000fe20000000000 */
[----:B------:R-:W-:-:S01]  /*3620*/  FADD R220, R32, R220 ;  /* 0x000000dc20dc7221 */ /* 0x000fc20000000000 */
[----:B------:R-:W-:Y:S01]  /*3630*/  FADD R219, R33, R219 ;  /* 0x000000db21db7221 */ /* 0x000fe20000000000 */
[----:B------:R-:W-:-:S01]  /*3640*/  FADD R218, R34, R218 ;  /* 0x000000da22da7221 */ /* 0x000fc20000000000 */
[----:B------:R-:W-:Y:S01]  /*3650*/  FADD R217, R35, R217 ;  /* 0x000000d923d97221 */ /* 0x000fe20000000000 */
[----:B------:R-:W-:-:S01]  /*3660*/  FADD R216, R36, R216 ;  /* 0x000000d824d87221 */ /* 0x000fc20000000000 */
[----:B------:R-:W-:Y:S01]  /*3670*/  FADD R215, R37, R215 ;  /* 0x000000d725d77221 */ /* 0x000fe20000000000 */
[----:B------:R-:W-:-:S01]  /*3680*/  FADD R214, R38, R214 ;  /* 0x000000d626d67221 */ /* 0x000fc20000000000 */
[----:B--2---:R-:W2:Y:S01]  /*3690*/  LDL.LU R227, [R1+0x28] ;  /* 0x0000280001e37983 */ /* 0x004ea20000300800 */
[----:B------:R-:W-:-:S01]  /*36a0*/  FADD R213, R39, R213 ;  /* 0x000000d527d57221 */ /* 0x000fc20000000000 */
[----:B------:R-:W-:Y:S01]  /*36b0*/  FADD R212, R40, R212 ;  /* 0x000000d428d47221 */ /* 0x000fe20000000000 */
[----:B------:R-:W-:-:S01]  /*36c0*/  FADD R211, R41, R211 ;  /* 0x000000d329d37221 */ /* 0x000fc20000000000 */
[----:B------:R3:W-:Y:S01]  /*36d0*/  STL [R1+0x9c], R226 ;  /* 0x00009ce201007387 */ /* 0x0007e20000100800 */
[----:B------:R-:W-:-:S03]  /*36e0*/  FADD R228, R24, R228 ;  /* 0x000000e418e47221 */ /* 0x000fc60000000000 */
[----:B---3--:R-:W3:Y:S04]  /*36f0*/  LDL.LU R226, [R1+0x24] ;  /* 0x0000240001e27983 */ /* 0x008ee80000300800 */
[----:B------:R4:W-:Y:S04]  /*3700*/  STL [R1+0xa0], R225 ;  /* 0x0000a0e101007387 */ /* 0x0009e80000100800 */
[----:B----4-:R-:W4:Y:S04]  /*3710*/  LDL.LU R225, [R1+0x20] ;  /* 0x0000200001e17983 */ /* 0x010f280000300800 */
[----:B------:R0:W-:Y:S04]  /*3720*/  STL [R1+0xa4], R224 ;  /* 0x0000a4e001007387 */ /* 0x0001e80000100800 */
[----:B0-----:R-:W4:Y:S04]  /*3730*/  LDL.LU R224, [R1+0x1c] ;  /* 0x00001c0001e07983 */ /* 0x001f280000300800 */
        /* <DEDUP_REMOVED lines=13> */
[----:B0-----:R-:W4:Y:S04]  /*3810*/  LDL.LU R217, [R1] ;  /* 0x0000000001d97983 */ /* 0x001f280000300800 */
[----:B------:R-:W-:Y:S04]  /*3820*/  STL [R1+0xc4], R216 ;  /* 0x0000c4d801007387 */ /* 0x000fe80000100800 */
[----:B------:R-:W-:Y:S04]  /*3830*/  STL [R1+0xc8], R215 ;  /* 0x0000c8d701007387 */ /* 0x000fe80000100800 */
[----:B------:R-:W-:Y:S04]  /*3840*/  STL [R1+0xcc], R214 ;  /* 0x0000ccd601007387 */ /* 0x000fe80000100800 */
[----:B------:R-:W-:Y:S04]  /*3850*/  STL [R1+0xd0], R213 ;  /* 0x0000d0d501007387 */ /* 0x000fe80000100800 */
[----:B------:R-:W-:Y:S04]  /*3860*/  STL [R1+0xd4], R212 ;  /* 0x0000d4d401007387 */ /* 0x000fe80000100800 */
[----:B------:R0:W-:Y:S01]  /*3870*/  STL [R1+0xd8], R211 ;  /* 0x0000d8d301007387 */ /* 0x0001e20000100800 */
[----:B--2---:R-:W-:-:S01]  /*3880*/  FADD R227, R134, R227 ;  /* 0x000000e386e37221 */ /* 0x004fc20000000000 */
[----:B---3--:R-:W-:Y:S01]  /*3890*/  FADD R226, R133, R226 ;  /* 0x000000e285e27221 */ /* 0x008fe20000000000 */
[----:B----4-:R-:W-:-:S01]  /*38a0*/  FADD R225, R132, R225 ;  /* 0x000000e184e17221 */ /* 0x010fc20000000000 */
[----:B------:R-:W-:Y:S01]  /*38b0*/  FADD R224, R131, R224 ;  /* 0x000000e083e07221 */ /* 0x000fe20000000000 */
[----:B------:R-:W-:-:S01]  /*38c0*/  FADD R223, R130, R223 ;  /* 0x000000df82df7221 */ /* 0x000fc20000000000 */
[----:B------:R-:W-:Y:S01]  /*38d0*/  FADD R222, R129, R222 ;  /* 0x000000de81de7221 */ /* 0x000fe20000000000 */
[----:B------:R-:W-:-:S01]  /*38e0*/  FADD R221, R128, R221 ;  /* 0x000000dd80dd7221 */ /* 0x000fc20000000000 */
[----:B------:R-:W-:Y:S01]  /*38f0*/  FADD R220, R127, R220 ;  /* 0x000000dc7fdc7221 */ /* 0x000fe20000000000 */
[----:B------:R-:W-:-:S01]  /*3900*/  FADD R219, R126, R219 ;  /* 0x000000db7edb7221 */ /* 0x000fc20000000000 */
[----:B------:R-:W-:Y:S01]  /*3910*/  FADD R218, R125, R218 ;  /* 0x000000da7dda7221 */ /* 0x000fe20000000000 */
[----:B------:R-:W-:-:S05]  /*3920*/  FADD R217, R124, R217 ;  /* 0x000000d97cd97221 */ /* 0x000fca0000000000 */
[----:B------:R2:W-:Y:S04]  /*3930*/  STL [R1], R217 ;  /* 0x000000d901007387 */ /* 0x0005e80000100800 */
[----:B------:R3:W-:Y:S04]  /*3940*/  STL [R1+0x4], R218 ;  /* 0x000004da01007387 */ /* 0x0007e80000100800 */
[----:B------:R4:W-:Y:S04]  /*3950*/  STL [R1+0x8], R219 ;  /* 0x000008db01007387 */ /* 0x0009e80000100800 */
[----:B------:R1:W-:Y:S04]  /*3960*/  STL [R1+0xc], R220 ;  /* 0x00000cdc01007387 */ /* 0x0003e80000100800 */
[----:B------:R1:W-:Y:S04]  /*3970*/  STL [R1+0x10], R221 ;  /* 0x000010dd01007387 */ /* 0x0003e80000100800 */
[----:B------:R1:W-:Y:S04]  /*3980*/  STL [R1+0x14], R222 ;  /* 0x000014de01007387 */ /* 0x0003e80000100800 */
[----:B------:R1:W-:Y:S04]  /*3990*/  STL [R1+0x18], R223 ;  /* 0x000018df01007387 */ /* 0x0003e80000100800 */
[----:B------:R1:W-:Y:S04]  /*39a0*/  STL [R1+0x1c], R224 ;  /* 0x00001ce001007387 */ /* 0x0003e80000100800 */
[----:B0-----:R-:W4:Y:S04]  /*39b0*/  LDL.LU R211, [R1+0x2c] ;  /* 0x00002c0001d37983 */ /* 0x001f280000300800 */
[----:B------:R0:W-:Y:S04]  /*39c0*/  STL [R1+0x20], R225 ;  /* 0x000020e101007387 */ /* 0x0001e80000100800 */
[----:B------:R-:W4:Y:S04]  /*39d0*/  LDL.LU R212, [R1+0x30] ;  /* 0x0000300001d47983 */ /* 0x000f280000300800 */
[----:B------:R0:W-:Y:S04]  /*39e0*/  STL [R1+0x24], R226 ;  /* 0x000024e201007387 */ /* 0x0001e80000100800 */
[----:B------:R-:W4:Y:S04]  /*39f0*/  LDL.LU R213, [R1+0x34] ;  /* 0x0000340001d57983 */ /* 0x000f280000300800 */
[----:B------:R0:W-:Y:S04]  /*3a00*/  STL [R1+0x28], R227 ;  /* 0x000028e301007387 */ /* 0x0001e80000100800 */
[----:B------:R-:W4:Y:S04]  /*3a10*/  LDL.LU R214, [R1+0x38] ;  /* 0x0000380001d67983 */ /* 0x000f280000300800 */
[----:B------:R-:W4:Y:S04]  /*3a20*/  LDL.LU R215, [R1+0x3c] ;  /* 0x00003c0001d77983 */ /* 0x000f280000300800 */
[----:B------:R-:W4:Y:S04]  /*3a30*/  LDL.LU R216, [R1+0x40] ;  /* 0x0000400001d87983 */ /* 0x000f280000300800 */
[----:B--2---:R-:W2:Y:S04]  /*3a40*/  LDL.LU R217, [R1+0x44] ;  /* 0x0000440001d97983 */ /* 0x004ea80000300800 */
[----:B---3--:R-:W3:Y:S04]  /*3a50*/  LDL.LU R218, [R1+0x48] ;  /* 0x0000480001da7983 */ /* 0x008ee80000300800 */
[----:B----4-:R-:W4:Y:S04]  /*3a60*/  LDL.LU R219, [R1+0x4c] ;  /* 0x00004c0001db7983 */ /* 0x010f280000300800 */
[----:B-1----:R-:W4:Y:S04]  /*3a70*/  LDL.LU R220, [R1+0x50] ;  /* 0x0000500001dc7983 */ /* 0x002f280000300800 */
[----:B------:R-:W4:Y:S04]  /*3a80*/  LDL.LU R221, [R1+0x54] ;  /* 0x0000540001dd7983 */ /* 0x000f280000300800 */
[----:B------:R-:W4:Y:S04]  /*3a90*/  LDL.LU R222, [R1+0x58] ;  /* 0x0000580001de7983 */ /* 0x000f280000300800 */
[----:B------:R-:W4:Y:S04]  /*3aa0*/  LDL.LU R223, [R1+0x5c] ;  /* 0x00005c0001df7983 */ /* 0x000f280000300800 */
[----:B------:R-:W4:Y:S04]  /*3ab0*/  LDL.LU R224, [R1+0x60] ;  /* 0x0000600001e07983 */ /* 0x000f280000300800 */
[----:B0-----:R-:W4:Y:S04]  /*3ac0*/  LDL.LU R225, [R1+0x64] ;  /* 0x0000640001e17983 */ /* 0x001f280000300800 */
[----:B------:R-:W4:Y:S04]  /*3ad0*/  LDL.LU R226, [R1+0x68] ;  /* 0x0000680001e27983 */ /* 0x000f280000300800 */
[----:B------:R-:W4:Y:S01]  /*3ae0*/  LDL.LU R227, [R1+0x6c] ;  /* 0x00006c0001e37983 */ /* 0x000f220000300800 */
[----:B------:R-:W-:-:S05]  /*3af0*/  FADD R211, R135, R211 ;  /* 0x000000d387d37221 */ /* 0x000fca0000000000 */
[----:B------:R0:W-:Y:S01]  /*3b00*/  STL [R1+0x2c], R211 ;  /* 0x00002cd301007387 */ /* 0x0001e20000100800 */
[----:B------:R-:W-:-:S03]  /*3b10*/  FADD R212, R136, R212 ;  /* 0x000000d488d47221 */ /* 0x000fc60000000000 */
[----:B0-----:R0:W5:Y:S01]  /*3b20*/  LDL.LU R211, [R1+0xd8] ;  /* 0x0000d80001d37983 */ /* 0x0011620000300800 */
[----:B------:R-:W-:-:S03]  /*3b30*/  FADD R213, R137, R213 ;  /* 0x000000d589d57221 */ /* 0x000fc60000000000 */
[----:B------:R1:W-:Y:S01]  /*3b40*/  STL [R1+0x30], R212 ;  /* 0x000030d401007387 */ /* 0x0003e20000100800 */
[----:B------:R-:W-:-:S01]  /*3b50*/  FADD R214, R138, R214 ;  /* 0x000000d68ad67221 */ /* 0x000fc20000000000 */
[----:B------:R-:W-:Y:S02]  /*3b60*/  FADD R215, R139, R215 ;  /* 0x000000d78bd77221 */ /* 0x000fe40000000000 */
[----:B-1----:R0:W5:Y:S01]  /*3b70*/  LDL.LU R212, [R1+0xd4] ;  /* 0x0000d40001d47983 */ /* 0x0021620000300800 */
[----:B------:R-:W-:-:S03]  /*3b80*/  FADD R216, R140, R216 ;  /* 0x000000d88cd87221 */ /* 0x000fc60000000000 */
[----:B------:R1:W-:Y:S01]  /*3b90*/  STL [R1+0x34], R213 ;  /* 0x000034d501007387 */ /* 0x0003e20000100800 */
[----:B--2---:R-:W-:-:S03]  /*3ba0*/  FADD R217, R141, R217 ;  /* 0x000000d98dd97221 */ /* 0x004fc60000000000 */
[----:B-1----:R0:W5:Y:S01]  /*3bb0*/  LDL.LU R213, [R1+0xd0] ;  /* 0x0000d00001d57983 */ /* 0x0021620000300800 */
[----:B---3--:R-:W-:-:S03]  /*3bc0*/  FADD R218, R142, R218 ;  /* 0x000000da8eda7221 */ /* 0x008fc60000000000 */
[----:B------:R1:W-:Y:S01]  /*3bd0*/  STL [R1+0x38], R214 ;  /* 0x000038d601007387 */ /* 0x0003e20000100800 */
[----:B----4-:R-:W-:-:S01]  /*3be0*/  FADD R219, R143, R219 ;  /* 0x000000db8fdb7221 */ /* 0x010fc20000000000 */
[----:B------:R-:W-:Y:S02]  /*3bf0*/  FADD R220, R144, R220 ;  /* 0x000000dc90dc7221 */ /* 0x000fe40000000000 */
[----:B-1----:R0:W5:Y:S04]  /*3c00*/  LDL.LU R214, [R1+0xcc] ;  /* 0x0000cc0001d67983 */ /* 0x0021680000300800 */
[----:B------:R1:W-:Y:S01]  /*3c10*/  STL [R1+0x3c], R215 ;  /* 0x00003cd701007387 */ /* 0x0003e20000100800 */
[----:B------:R-:W-:-:S01]  /*3c20*/  FADD R221, R145, R221 ;  /* 0x000000dd91dd7221 */ /* 0x000fc20000000000 */
[----:B------:R-:W-:-:S02]  /*3c30*/  FADD R222, R146, R222 ;  /* 0x000000de92de7221 */ /* 0x000fc40000000000 */
[----:B-1----:R0:W5:Y:S04]  /*3c40*/  LDL.LU R215, [R1+0xc8] ;  /* 0x0000c80001d77983 */ /* 0x0021680000300800 */
[----:B------:R1:W-:Y:S01]  /*3c50*/  STL [R1+0x40], R216 ;  /* 0x000040d801007387 */ /* 0x0003e20000100800 */
[----:B------:R-:W-:-:S03]  /*3c60*/  FADD R223, R147, R223 ;  /* 0x000000df93df7221 */ /* 0x000fc60000000000 */
        /* <DEDUP_REMOVED lines=13> */
[----:B------:R1:W-:Y:S04]  /*3d40*/  STL [R1+0x54], R221 ;  /* 0x000054dd01007387 */ /* 0x0003e80000100800 */
        /* <DEDUP_REMOVED lines=12> */
[----:B-1----:R0:W5:Y:S01]  /*3e10*/  LDL.LU R227, [R1+0x98] ;  /* 0x0000980001e37983 */ /* 0x0021620000300800 */
        /* <DEDUP_REMOVED lines=82> */
[----:B0-----:R-:W-:-:S06]  /*4340*/  UMOV UR6, URZ ;  /* 0x0000003f00067c82 */ /* 0x001fcc0008000000 */
.L_x_27:
[----:B------:R-:W-:Y:S05]  /*4350*/  @!P1 BRA `(.L_x_28) ;  /* 0x0000000000049947 */ /* 0x000fea0003800000 */
[----:B------:R-:W-:Y:S01]  /*4360*/  BPT.TRAP 0x1 ;  /* 0x000000040000795c */ /* 0x000fe20000300000 */
.L_x_28:
[----:B------:R-:W-:Y:S02]  /*4370*/  UISETP.GT.U32.AND UP0, UPT, UR15, 0x1, UPT ;  /* 0x000000010f00788c */ /* 0x000fe4000bf04070 */
[----:B------:R-:W-:-:S04]  /*4380*/  ULEA UR8, UR33, UR22, 0x3 ;  /* 0x0000001621087291 */ /* 0x000fc8000f8e183f */
[----:B------:R-:W-:Y:S01]  /*4390*/  UIADD3 UR8, UR8, 0x28, URZ ;  /* 0x0000002808087890 */ /* 0x000fe2000fffe03f */
[----:B------:R-:W-:-:S03]  /*43a0*/  PLOP3.LUT P0, PT, PT, PT, UP0, 0x80, 0x0 ;  /* 0x000000000000781c */ /* 0x000fc60003f0f008 */
[----:B------:R-:W-:-:S09]  /*43b0*/  UPRMT UR8, URZ, 0x654, UR8 ;  /* 0x000006543f087896 */ /* 0x000fd20008000008 */
[----:B------:R-:W-:Y:S01]  /*43c0*/  SYNCS.ARRIVE.TRANS64.RED.A1T0 RZ, [UR8], RZ ;  /* 0x000000ffffff79a7 */ /* 0x000fe20008100408 */
[----:B------:R-:W-:Y:S05]  /*43d0*/  @P0 BRA `(.L_x_29) ;  /* 0x0000000000040947 */ /* 0x000fea0003800000 */
[----:B------:R-:W-:Y:S01]  /*43e0*/  BPT.TRAP 0x1 ;  /* 0x000000040000795c */ /* 0x000fe20000300000 */
.L_x_29:
[----:B------:R-:W-:Y:S02]  /*43f0*/  UISETP.GT.AND UP2, UPT, UR25, 0x1, UPT ;  /* 0x000000011900788c */ /* 0x000fe4000bf44270 */
[----:B------:R-:W-:Y:S02]  /*4400*/  UIADD3 UR24, UR24, 0x1, URZ ;  /* 0x0000000118187890 */ /* 0x000fe4000fffe03f */
[----:B------:R-:W-:Y:S02]  /*4410*/  UIADD3 UR33, UR33, 0x1, URZ ;  /* 0x0000000121217890 */ /* 0x000fe4000fffe03f */
[----:B------:R-:W-:Y:S01]  /*4420*/  PLOP3.LUT P0, PT, PT, PT, UP2, 0x80, 0x0 ;  /* 0x000000000000781c */ /* 0x000fe20003f0f028 */
[----:B------:R-:W-:Y:S02]  /*4430*/  UISETP.NE.AND UP0, UPT, UR24, 0x5, UPT ;  /* 0x000000051800788c */ /* 0x000fe4000bf05270 */
[----:B------:R-:W-:Y:S02]  /*4440*/  UIADD3 UR9, UR25, -0x1, URZ ;  /* 0xffffffff19097890 */ /* 0x000fe4000fffe03f */
[----:B------:R-:W-:-:S02]  /*4450*/  USEL UR8, URZ, 0x1, UP0 ;  /* 0x000000013f087887 */ /* 0x000fc40008000000 */
[----:B------:R-:W-:Y:S02]  /*4460*/  UISETP.NE.AND UP1, UPT, UR33, 0x5, UPT ;  /* 0x000000052100788c */ /* 0x000fe4000bf25270 */
[----:B------:R-:W-:Y:S02]  /*4470*/  ULOP3.LUT UR23, UR23, UR8, URZ, 0x3c, !UPT ;  /* 0x0000000817177292 */ /* 0x000fe4000f8e3c3f */
[----:B------:R-:W-:Y:S02]  /*4480*/  USEL UR24, UR24, URZ, UP0 ;  /* 0x0000003f18187287 */ /* 0x000fe40008000000 */
[----:B------:R-:W-:Y:S01]  /*4490*/  USEL UR33, UR33, URZ, UP1 ;  /* 0x0000003f21217287 */ /* 0x000fe20008800000 */
[----:B------:R-:W-:Y:S01]  /*44a0*/  UMOV UR8, 0x1 ;  /* 0x0000000100087882 */ /* 0x000fe20000000000 */
[----:B------:R-:W-:Y:S01]  /*44b0*/  UMOV UR25, UR9 ;  /* 0x0000000900197c82 */ /* 0x000fe20008000000 */
[----:B------:R-:W-:Y:S09]  /*44c0*/  @P0 BRA `(.L_x_30) ;  /* 0xffffffec00500947 */ /* 0x000ff2000383ffff */
.L_x_22:
[----:B------:R-:W-:-:S04]  /*44d0*/  UISETP.NE.AND UP0, UPT, UR6, URZ, UPT ;  /* 0x0000003f0600728c */ /* 0x000fc8000bf05270 */
[----:B------:R-:W-:-:S06]  /*44e0*/  USEL UR6, URZ, 0x1, !UP0 ;  /* 0x000000013f067887 */ /* 0x000fcc000c000000 */
[----:B------:R-:W-:-:S13]  /*44f0*/  ISETP.NE.AND P0, PT, RZ, UR6, PT ;  /* 0x00000006ff007c0c */ /* 0x000fda000bf05270 */
[----:B------:R-:W-:Y:S05]  /*4500*/  @!P0 BRA `(.L_x_31) ;  /* 0x0000000c00c48947 */ /* 0x000fea0003800000 */
[----:B------:R-:W-:Y:S02]  /*4510*/  WARPGROUP.DEPBAR.LE gsb0, 0x0 ;  /* 0x00008000000079c5 */ /* 0x000fe40000010000 */
[----:B-----5:R-:W-:Y:S01]  /*4520*/  FADD R227, R25, R227 ;  /* 0x000000e319e37221 */ /* 0x020fe20000000000 */
[----:B------:R-:W-:-:S04]  /*4530*/  FADD R228, R24, R228 ;  /* 0x000000e418e47221 */ /* 0x000fc80000000000 */
[----:B------:R2:W-:Y:S04]  /*4540*/  STL [R1+0x98], R227 ;  /* 0x000098e301007387 */ /* 0x0005e80000100800 */
[----:B--2---:R-:W2:Y:S04]  /*4550*/  LDL.LU R227, [R1+0x6c] ;  /* 0x00006c0001e37983 */ /* 0x004ea80000300800 */
[----:B--2---:R2:W-:Y:S04]  /*4560*/  STL [R1+0x9c], R227 ;  /* 0x00009ce301007387 */ /* 0x0045e80000100800 */
        /* <DEDUP_REMOVED lines=52> */
[----:B--2---:R-:W2:Y:S01]  /*48b0*/  LDL.LU R227, [R1] ;  /* 0x0000000001e37983 */ /* 0x004ea20000300800 */
[----:B------:R-:W-:Y:S01]  /*48c0*/  FADD R226, R26, R226 ;  /* 0x000000e21ae27221 */ /* 0x000fe20000000000 */
        /* <DEDUP_REMOVED lines=97> */
[----:B--2---:R-:W-:-:S05]  /*4ee0*/  FADD R227, R124, R227 ;  /* 0x000000e37ce37221 */ /* 0x004fca0000000000 */
[----:B------:R2:W-:Y:S04]  /*4ef0*/  STL [R1], R227 ;  /* 0x000000e301007387 */ /* 0x0005e80000100800 */
[----:B--2---:R-:W2:Y:S02]  /*4f00*/  LDL.LU R227, [R1+0x104] ;  /* 0x0001040001e37983 */ /* 0x004ea40000300800 */
[----:B--2---:R-:W-:-:S05]  /*4f10*/  FADD R227, R125, R227 ;  /* 0x000000e37de37221 */ /* 0x004fca0000000000 */
[----:B------:R2:W-:Y:S04]  /*4f20*/  STL [R1+0x4], R227 ;  /* 0x000004e301007387 */ /* 0x0005e80000100800 */
        /* <DEDUP_REMOVED lines=78> */
[----:B--2---:R2:W5:Y:S02]  /*5410*/  LDL.LU R227, [R1+0x98] ;  /* 0x0000980001e37983 */ /* 0x0045640000300800 */
.L_x_31:
[----:B-1----:R-:W-:-:S04]  /*5420*/  IMAD.U32 R229, RZ, RZ, UR26 ;  /* 0x0000001affe57e24 */ /* 0x002fc8000f8e00ff */
[----:B------:R1:W-:Y:S01]  /*5430*/  SYNCS.ARRIVE.TRANS64.A1T0 RZ, [R229+UR28], RZ ;  /* 0x000000ffe5ff79a7 */ /* 0x0003e2000810001c */
[----:B------:R-:W-:Y:S02]  /*5440*/  WARPGROUP.DEPBAR.LE gsb0, 0x0 ;  /* 0x00008000000079c5 */ /* 0x000fe40000010000 */
[----:B------:R-:W3:Y:S02]  /*5450*/  LDC R24, c[0x0][0x28c] ;  /* 0x0000a300ff187b82 */ /* 0x000ee40000000800 */
[----:B---3--:R-:W-:-:S13]  /*5460*/  ISETP.GE.AND P0, PT, R24, 0x1, PT ;  /* 0x000000011800780c */ /* 0x008fda0003f06270 */
[----:B-1----:R-:W-:Y:S05]  /*5470*/  @!P0 BRA `(.L_x_32) ;  /* 0x0000000000408947 */ /* 0x002fea0003800000 */
[----:B------:R-:W-:-:S06]  /*5480*/  UISETP.NE.AND UP0, UPT, UR30, 0x3, UPT ;  /* 0x000000031e00788c */ /* 0x000fcc000bf05270 */
[----:B------:R-:W-:-:S13]  /*5490*/  PLOP3.LUT P0, PT, PT, PT, UP0, 0x80, 0x0 ;  /* 0x000000000000781c */ /* 0x000fda0003f0f008 */
[----:B------:R-:W-:Y:S05]  /*54a0*/  @!P0 BRA `(.L_x_33) ;  /* 0x0000000000048947 */ /* 0x000fea0003800000 */
[----:B------:R-:W-:Y:S01]  /*54b0*/  BPT.TRAP 0x1 ;  /* 0x000000040000795c */ /* 0x000fe20000300000 */
.L_x_33:
[----:B------:R-:W-:Y:S02]  /*54c0*/  UIADD3 UR8, UR19, UR5, URZ ;  /* 0x0000000513087290 */ /* 0x000fe4000fffe03f */
[----:B------:R-:W-:Y:S02]  /*54d0*/  UISETP.GT.U32.AND UP0, UPT, UR15, 0x1, UPT ;  /* 0x000000010f00788c */ /* 0x000fe4000bf04070 */
[----:B------:R-:W-:-:S04]  /*54e0*/  UIMAD.WIDE.U32 UR6, UR8, -0x33333333, URZ ;  /* 0xcccccccd080678a5 */ /* 0x000fc8000f8e003f */
[----:B------:R-:W-:Y:S01]  /*54f0*/  USHF.R.U32.HI UR6, URZ, 0x2, UR7 ;  /* 0x000000023f067899 */ /* 0x000fe20008011607 */
[----:B------:R-:W-:-:S03]  /*5500*/  PLOP3.LUT P0, PT, PT, PT, UP0, 0x80, 0x0 ;  /* 0x000000000000781c */ /* 0x000fc60003f0f008 */
[----:B------:R-:W-:-:S04]  /*5510*/  UIMAD UR8, UR6, -0x5, UR8 ;  /* 0xfffffffb060878a4 */ /* 0x000fc8000f8e0208 */
[----:B------:R-:W-:-:S04]  /*5520*/  ULEA UR8, UR8, UR22, 0x3 ;  /* 0x0000001608087291 */ /* 0x000fc8000f8e183f */
[----:B------:R-:W-:-:S04]  /*5530*/  UIADD3 UR8, UR8, 0x28, URZ ;  /* 0x0000002808087890 */ /* 0x000fc8000fffe03f */
[----:B------:R-:W-:-:S09]  /*5540*/  UPRMT UR8, URZ, 0x654, UR8 ;  /* 0x000006543f087896 */ /* 0x000fd20008000008 */
[----:B------:R-:W-:Y:S01]  /*5550*/  SYNCS.ARRIVE.TRANS64.RED.A1T0 RZ, [UR8], RZ ;  /* 0x000000ffffff79a7 */ /* 0x000fe20008100408 */
[----:B------:R-:W-:Y:S05]  /*5560*/  @P0 BRA `(.L_x_32) ;  /* 0x0000000000040947 */ /* 0x000fea0003800000 */
[----:B------:R-:W-:Y:S01]  /*5570*/  BPT.TRAP 0x1 ;  /* 0x000000040000795c */ /* 0x000fe20000300000 */
.L_x_32:
[----:B-----5:R1:W-:Y:S01]  /*5580*/  STL [R1+0x98], R0 ;  /* 0x0000980001007387 */ /* 0x0203e20000100800 */
[----:B------:R-:W-:Y:S01]  /*5590*/  IMAD.U32 R24, RZ, RZ, UR27 ;  /* 0x0000001bff187e24 */ /* 0x000fe2000f8e00ff */
[----:B------:R-:W-:Y:S01]  /*55a0*/  UIADD3 UR5, UR29, UR5, URZ ;  /* 0x000000051d057290 */ /* 0x000fe2000fffe03f */
[----:B------:R-:W3:Y:S01]  /*55b0*/  LDC R35, c[0x0][0x288] ;  /* 0x0000a200ff237b82 */ /* 0x000ee20000000800 */
[----:B-1----:R-:W4:Y:S02]  /*55c0*/  LDL R0, [R1+0x84] ;  /* 0x0000840001007983 */ /* 0x002f240000100800 */
[----:B------:R-:W-:Y:S01]  /*55d0*/  SHF.L.U32 R24, R24, 0x1f, RZ ;  /* 0x0000001f18187819 */ /* 0x000fe200000006ff */
[----:B------:R-:W-:Y:S02]  /*55e0*/  UISETP.GT.U32.AND UP0, UPT, UR5, 0x4, UPT ;  /* 0x000000040500788c */ /* 0x000fe4000bf04070 */
[----:B------:R-:W-:Y:S01]  /*55f0*/  UISETP.GE.U32.AND UP1, UPT, UR29, 0x5, UPT ;  /* 0x000000051d00788c */ /* 0x000fe2000bf26070 */
[----:B------:R-:W1:Y:S01]  /*5600*/  SYNCS.PHASECHK.TRANS64.TRYWAIT P0, [UR18+0x8], R24 ;  /* 0x00000818ff0075a7 */ /* 0x000e620008000152 */
[----:B------:R-:W-:-:S02]  /*5610*/  UISETP.LT.U32.AND UP0, UPT, UR29, 0x5, UP0 ;  /* 0x000000051d00788c */ /* 0x000fc40008701070 */
[----:B------:R-:W-:Y:S02]  /*5620*/  UIMAD.WIDE.U32 UR6, UR5, -0x33333333, URZ ;  /* 0xcccccccd050678a5 */ /* 0x000fe4000f8e003f */
[----:B------:R-:W-:Y:S02]  /*5630*/  USEL UR8, URZ, 0x1, !UP0 ;  /* 0x000000013f087887 */ /* 0x000fe4000c000000 */
[----:B------:R-:W-:Y:S01]  /*5640*/  USHF.R.U32.HI UR6, URZ, 0x2, UR7 ;  /* 0x000000023f067899 */ /* 0x000fe20008011607 */
[----:B----4-:R-:W-:Y:S02]  /*5650*/  IMAD.SHL.U32 R32, R0, 0x2, RZ ;  /* 0x0000000200207824 */ /* 0x010fe400078e00ff */
[----:B------:R4:W5:Y:S01]  /*5660*/  LDL.LU R0, [R1+0x98] ;  /* 0x0000980001007983 */ /* 0x0009620000300800 */
[----:B------:R-:W-:Y:S02]  /*5670*/  ULOP3.LUT UR4, UR4, UR8, URZ, 0x3c, !UPT ;  /* 0x0000000804047292 */ /* 0x000fe4000f8e3c3f */
[----:B------:R-:W-:Y:S01]  /*5680*/  UIMAD UR5, UR6, -0x5, UR5 ;  /* 0xfffffffb060578a4 */ /* 0x000fe2000f8e0205 */
[----:B------:R-:W-:Y:S01]  /*5690*/  SHF.R.S32.HI R33, RZ, 0x1f, R32 ;  /* 0x0000001fff217819 */ /* 0x000fe20000011420 */
[----:B------:R-:W-:Y:S01]  /*56a0*/  @UP1 ULOP3.LUT UR4, UR4, 0x1, UR6, 0x78, !UPT ;  /* 0x0000000104041892 */ /* 0x000fe2000f8e7806 */
[----:B-1-3--:R-:W-:Y:S11]  /*56b0*/  @!P0 BRA `(.L_x_34) ;  /* 0x000000a800a08947 */ /* 0x00aff60003800000 */
.L_x_321:
[----:B------:R3:W-:Y:S01]  /*56c0*/  STL [R1+0xa0], R3 ;  /* 0x0000a00301007387 */ /* 0x0007e20000100800 */
[----:B------:R-:W-:Y:S01]  /*56d0*/  ULDC.64 UR6, c[0x0][0x5d0] ;  /* 0x0001740000067ab9 */ /* 0x000fe20000000a00 */
[----:B------:R-:W-:Y:S02]  /*56e0*/  ULDC UR8, c[0x0][0x284] ;  /* 0x0000a10000087ab9 */ /* 0x000fe40000000800 */
[----:B---3--:R-:W3:Y:S04]  /*56f0*/  LDL.LU R3, [R1+0x80] ;  /* 0x0000800001037983 */ /* 0x008ee80000300800 */
[----:B------:R0:W-:Y:S04]  /*5700*/  STL [R1+0x9c], R2 ;  /* 0x00009c0201007387 */ /* 0x0001e80000100800 */
[----:B0-----:R-:W2:Y:S04]  /*5710*/  LDL R2, [R1+0x7c] ;  /* 0x00007c0001027983 */ /* 0x001ea80000100800 */
[----:B-----5:R0:W-:Y:S04]  /*5720*/  STL [R1+0x98], R0 ;  /* 0x0000980001007387 */ /* 0x0201e80000100800 */
[----:B0-----:R-:W4:Y:S01]  /*5730*/  LDL R0, [R1+0x70] ;  /* 0x0000700001007983 */ /* 0x001f220000100800 */
[----:B---3--:R-:W-:-:S03]  /*5740*/  IMAD.SHL.U32 R37, R3, 0x100, RZ ;  /* 0x0000010003257824 */ /* 0x008fc600078e00ff */
[----:B------:R0:W5:Y:S01]  /*5750*/  LDL.LU R3, [R1+0xa0] ;  /* 0x0000a00001037983 */ /* 0x0001620000300800 */
[----:B--2---:R-:W-:-:S03]  /*5760*/  IMAD.SHL.U32 R34, R2, 0x40, RZ ;  /* 0x0000004002227824 */ /* 0x004fc600078e00ff */
[----:B------:R0:W5:Y:S01]  /*5770*/  LDL.LU R2, [R1+0x9c] ;  /* 0x00009c0001027983 */ /* 0x0001620000300800 */
[----:B----4-:R-:W-:Y:S01]  /*5780*/  SHF.R.S32.HI R38, RZ, 0x1f, R0 ;  /* 0x0000001fff267819 */ /* 0x010fe20000011400 */
[----:B-1----:R-:W-:-:S04]  /*5790*/  IMAD.WIDE.U32 R24, R0, UR6, R32 ;  /* 0x0000000600187c25 */ /* 0x002fc8000f8e0020 */
[----:B------:R-:W-:-:S04]  /*57a0*/  IMAD R26, R38, UR6, RZ ;  /* 0x00000006261a7c24 */ /* 0x000fc8000f8e02ff */
[----:B------:R-:W-:Y:S02]  /*57b0*/  IMAD R27, R0, UR7, R26 ;  /* 0x00000007001b7c24 */ /* 0x000fe4000f8e021a */
[----:B------:R0:W5:Y:S01]  /*57c0*/  LDL.LU R0, [R1+0x98] ;  /* 0x0000980001007983 */ /* 0x0001620000300800 */
[----:B------:R-:W-:-:S04]  /*57d0*/  ISETP.GE.AND P0, PT, R34, UR8, PT ;  /* 0x0000000822007c0c */ /* 0x000fc8000bf06270 */
[C---:B------:R-:W-:Y:S02]  /*57e0*/  ISETP.GE.OR P0, PT, R37.reuse, R35, P0 ;  /* 0x000000232500720c */ /* 0x040fe40000706670 */
[----:B------:R-:W-:Y:S02]  /*57f0*/  SHF.R.S32.HI R36, RZ, 0x1f, R37 ;  /* 0x0000001fff247819 */ /* 0x000fe40000011425 */
[----:B------:R-:W-:-:S04]  /*5800*/  IADD3 R24, P1, R37, R24, RZ ;  /* 0x0000001825187210 */ /* 0x000fc80007f3e0ff */
[----:B------:R-:W-:-:S05]  /*5810*/  IADD3.X R25, R36, R25, R27, P1, !PT ;  /* 0x0000001924197210 */ /* 0x000fca0000ffe41b */
[----:B0-----:R-:W-:Y:S05]  /*5820*/  @P0 BRA `(.L_x_35) ;  /* 0x0000008c00d40947 */ /* 0x001fea0003800000 */
[----:B------:R0:W-:Y:S01]  /*5830*/  STL.64 [R1+0xa8], R4 ;  /* 0x0000a80401007387 */ /* 0x0001e20000100a00 */
[----:B------:R-:W1:Y:S01]  /*5840*/  LDC.64 R28, c[0x0][0x5c8] ;  /* 0x00017200ff1c7b82 */ /* 0x000e620000000a00 */
[----:B------:R-:W-:Y:S02]  /*5850*/  ULDC.64 UR6, c[0x0][0x5c0] ;  /* 0x0001700000067ab9 */ /* 0x000fe40000000a00 */
[----:B0-----:R-:W2:Y:S04]  /*5860*/  LDL.64 R4, [R1+0x88] ;  /* 0x0000880001047983 */ /* 0x001ea80000100a00 */
[----:B-----5:R0:W-:Y:S04]  /*5870*/  STL [R1+0xa0], R3 ;  /* 0x0000a00301007387 */ /* 0x0201e80000100800 */
[----:B0-----:R-:W2:Y:S04]  /*5880*/  LDL.LU R3, [R1+0x7c] ;  /* 0x00007c0001037983 */ /* 0x001ea80000300800 */
[----:B------:R0:W-:Y:S04]  /*5890*/  STL [R1+0x9c], R2 ;  /* 0x00009c0201007387 */ /* 0x0001e80000100800 */
[----:B0-----:R-:W3:Y:S04]  /*58a0*/  LDL R2, [R1+0x84] ;  /* 0x0000840001027983 */ /* 0x001ee80000100800 */
[----:B------:R0:W-:Y:S04]  /*58b0*/  STL [R1+0x98], R0 ;  /* 0x0000980001007387 */ /* 0x0001e80000100800 */
[----:B0-----:R-:W4:Y:S01]  /*58c0*/  LDL R0, [R1+0x90] ;  /* 0x0000900001007983 */ /* 0x001f220000100800 */
[----:B--2---:R-:W-:-:S03]  /*58d0*/  IMAD.WIDE R30, R3, 0x40, R4 ;  /* 0x00000040031e7825 */ /* 0x004fc600078e0204 */
[----:B------:R0:W5:Y:S01]  /*58e0*/  LDL.LU.64 R4, [R1+0xa8] ;  /* 0x0000a80001047983 */ /* 0x0001620000300a00 */
[-C--:B-1----:R-:W-:Y:S02]  /*58f0*/  IMAD R26, R31, R28.reuse, RZ ;  /* 0x0000001c1f1a7224 */ /* 0x082fe400078e02ff */
[C---:B------:R-:W-:Y:S01]  /*5900*/  IMAD.WIDE.U32 R24, R30.reuse, R28, R24 ;  /* 0x0000001c1e187225 */ /* 0x040fe200078e0018 */
[----:B------:R0:W5:Y:S03]  /*5910*/  LDL.LU R3, [R1+0xa0] ;  /* 0x0000a00001037983 */ /* 0x0001660000300800 */
[----:B------:R-:W-:Y:S01]  /*5920*/  IMAD R27, R30, R29, R26 ;  /* 0x0000001d1e1b7224 */ /* 0x000fe200078e021a */
[----:B------:R-:W-:Y:S02]  /*5930*/  LEA R26, P0, R28, R24, 0x3 ;  /* 0x000000181c1a7211 */ /* 0x000fe400078018ff */
[----:B------:R-:W-:Y:S01]  /*5940*/  IADD3 R24, P1, R24, UR6, RZ ;  /* 0x0000000618187c10 */ /* 0x000fe2000ff3e0ff */
[----:B------:R-:W-:Y:S01]  /*5950*/  IMAD.IADD R27, R25, 0x1, R27 ;  /* 0x00000001191b7824 */ /* 0x000fe200078e021b */
[----:B------:R-:W-:-:S04]  /*5960*/  IADD3 R26, P3, R26, UR6, RZ ;  /* 0x000000061a1a7c10 */ /* 0x000fc8000ff7e0ff */
[----:B------:R-:W-:Y:S01]  /*5970*/  LEA.HI.X R29, R28, R27, R29, 0x3, P0 ;  /* 0x0000001b1c1d7211 */ /* 0x000fe200000f1c1d */
[----:B---3--:R-:W-:Y:S01]  /*5980*/  IMAD R28, R2, -0x2, R35 ;  /* 0xfffffffe021c7824 */ /* 0x008fe200078e0223 */
[----:B------:R-:W-:Y:S01]  /*5990*/  FSETP.NEU.AND P0, PT, RZ, UR31, PT ;  /* 0x0000001fff007c0b */ /* 0x000fe2000bf0d000 */
[----:B------:R0:W5:Y:S01]  /*59a0*/  LDL.LU R2, [R1+0x9c] ;  /* 0x00009c0001027983 */ /* 0x0001620000300800 */
[----:B------:R-:W-:Y:S01]  /*59b0*/  IADD3.X R25, R27, UR7, RZ, P1, !PT ;  /* 0x000000071b197c10 */ /* 0x000fe20008ffe4ff */
[----:B------:R-:W-:Y:S01]  /*59c0*/  BSSY B0, `(.L_x_35) ;  /* 0x00008db000007945 */ /* 0x000fe20003800000 */
[----:B------:R-:W-:Y:S01]  /*59d0*/  IADD3.X R27, R29, UR7, RZ, P3, !PT ;  /* 0x000000071d1b7c10 */ /* 0x000fe20009ffe4ff */
[----:B----4-:R-:W-:Y:S02]  /*59e0*/  IMAD.IADD R39, R0, 0x1, -R34 ;  /* 0x0000000100277824 */ /* 0x010fe400078e0a22 */
[----:B------:R0:W5:Y:S01]  /*59f0*/  LDL.LU R0, [R1+0x98] ;  /* 0x0000980001007983 */ /* 0x0001620000300800 */
[----:B------:R-:W-:-:S05]  /*5a00*/  IMAD.IADD R34, R28, 0x1, -R37 ;  /* 0x000000011c227824 */ /* 0x000fca00078e0a25 */
[----:B------:R-:W-:Y:S05]  /*5a10*/  @!P0 BRA `(.L_x_36) ;  /* 0x0000006800dc8947 */ /* 0x000fea0003800000 */
[----:B-----5:R1:W-:Y:S01]  /*5a20*/  STL [R1+0x98], R0 ;  /* 0x0000980001007387 */ /* 0x0203e20000100800 */
[----:B------:R-:W-:Y:S01]  /*5a30*/  ULDC.64 UR6, c[0x0][0x5b8] ;  /* 0x00016e0000067ab9 */ /* 0x000fe20000000a00 */
[----:B------:R-:W-:Y:S02]  /*5a40*/  ULDC.64 UR8, c[0x0][0x5a8] ;  /* 0x00016a0000087ab9 */ /* 0x000fe40000000a00 */
[----:B-1----:R-:W2:Y:S01]  /*5a50*/  LDL.LU R0, [R1+0x70] ;  /* 0x0000700001007983 */ /* 0x002ea20000300800 */
[----:B------:R-:W-:Y:S01]  /*5a60*/  IMAD R28, R38, UR6, RZ ;  /* 0x00000006261c7c24 */ /* 0x000fe2000f8e02ff */
[----:B------:R-:W-:Y:S01]  /*5a70*/  BSSY B1, `(.L_x_37) ;  /* 0x0000011000017945 */ /* 0x000fe20003800000 */
[----:B--2---:R-:W-:-:S04]  /*5a80*/  IMAD.WIDE.U32 R32, R0, UR6, R32 ;  /* 0x0000000600207c25 */ /* 0x004fc8000f8e0020 */
[----:B------:R-:W-:Y:S01]  /*5a90*/  IMAD R29, R0, UR7, R28 ;  /* 0x00000007001d7c24 */ /* 0x000fe2000f8e021c */
[----:B------:R-:W-:Y:S01]  /*5aa0*/  IADD3 R32, P0, R37, R32, RZ ;  /* 0x0000002025207210 */ /* 0x000fe20007f1e0ff */
[----:B------:R1:W5:Y:S01]  /*5ab0*/  LDL.LU R0, [R1+0x98] ;  /* 0x0000980001007983 */ /* 0x0003620000300800 */
[----:B------:R-:W-:Y:S02]  /*5ac0*/  ULDC.64 UR6, c[0x0][0x5b0] ;  /* 0x00016c0000067ab9 */ /* 0x000fe40000000a00 */
[----:B------:R-:W-:Y:S01]  /*5ad0*/  IADD3.X R33, R36, R33, R29, P0, !PT ;  /* 0x0000002124217210 */ /* 0x000fe200007fe41d */
[----:B------:R-:W-:Y:S01]  /*5ae0*/  IMAD R35, R31, UR6, RZ ;  /* 0x000000061f237c24 */ /* 0x000fe2000f8e02ff */
[----:B------:R-:W-:Y:S01]  /*5af0*/  ISETP.GE.AND P0, PT, R39, 0x1, PT ;  /* 0x000000012700780c */ /* 0x000fe20003f06270 */
[----:B------:R-:W-:-:S03]  /*5b00*/  IMAD.WIDE.U32 R28, R30, UR6, R32 ;  /* 0x000000061e1c7c25 */ /* 0x000fc6000f8e0020 */
[----:B------:R-:W-:Y:S01]  /*5b10*/  ISETP.LT.OR P4, PT, R34, 0x1, !P0 ;  /* 0x000000012200780c */ /* 0x000fe20004781670 */
[----:B------:R-:W-:Y:S01]  /*5b20*/  IMAD R35, R30, UR7, R35 ;  /* 0x000000071e237c24 */ /* 0x000fe2000f8e0223 */
[----:B------:R-:W-:-:S04]  /*5b30*/  IADD3 R28, P1, R28, UR8, RZ ;  /* 0x000000081c1c7c10 */ /* 0x000fc8000ff3e0ff */
[--C-:B------:R-:W-:Y:S02]  /*5b40*/  IADD3.X R29, R29, UR9, R35.reuse, P1, !PT ;  /* 0x000000091d1d7c10 */ /* 0x100fe40008ffe423 */
[----:B------:R-:W-:-:S05]  /*5b50*/  PRMT R35, RZ, 0x7610, R35 ;  /* 0x00007610ff237816 */ /* 0x000fca0000000023 */
[----:B-1----:R-:W-:Y:S05]  /*5b60*/  @P4 BRA `(.L_x_38) ;  /* 0x0000000000044947 */ /* 0x002fea0003800000 */
[----:B------:R1:W5:Y:S02]  /*5b70*/  LDG.E.U8 R35, desc[UR20][R28.64] ;  /* 0x000000141c237981 */ /* 0x000364000c1e1100 */
.L_x_38:
[----:B------:R-:W-:Y:S05]  /*5b80*/  BSYNC B1 ;  /* 0x0000000000017941 */ /* 0x000fea0003800000 */
.L_x_37:
[----:B-----5:R-:W-:Y:S01]  /*5b90*/  LOP3.LUT R35, R35, 0xff, RZ, 0xc0, !PT ;  /* 0x000000ff23237812 */ /* 0x020fe200078ec0ff */
[----:B------:R-:W-:Y:S01]  /*5ba0*/  BSSY B1, `(.L_x_39) ;  /* 0x000000b000017945 */ /* 0x000fe20003800000 */
[----:B------:R-:W-:Y:S02]  /*5bb0*/  ISETP.LT.OR P3, PT, R34, 0x2, !P0 ;  /* 0x000000022200780c */ /* 0x000fe40004761670 */
[----:B------:R-:W-:-:S05]  /*5bc0*/  F2FP.F16.E4M3.UNPACK_B R35, R35 ;  /* 0x00000023ff23723e */ /* 0x000fca00020006ff */
[----:B------:R-:W-:-:S05]  /*5bd0*/  HADD2.F32 R35, -RZ, R35.H0_H0 ;  /* 0x20000023ff237230 */ /* 0x000fca0000004100 */
[----:B------:R-:W-:-:S04]  /*5be0*/  FMUL R35, R35, UR31 ;  /* 0x0000001f23237c20 */ /* 0x000fc80008400000 */
[----:B------:R-:W-:-:S05]  /*5bf0*/  FFMA R35, R228, UR32, R35 ;  /* 0x00000020e4237c23 */ /* 0x000fca0008000023 */
[----:B------:R-:W-:Y:S02]  /*5c00*/  F2FP.SATFINITE.E4M3.F32.PACK_AB_MERGE_C R37, RZ, R35, RZ ;  /* 0x00000023ff25723e */ /* 0x000fe400048070ff */
[----:B------:R-:W-:-:S03]  /*5c10*/  PRMT R35, RZ, 0x7610, R35 ;  /* 0x00007610ff237816 */ /* 0x000fc60000000023 */
[----:B------:R2:W-:Y:S01]  /*5c20*/  @!P4 STG.E.U8 desc[UR20][R24.64], R37 ;  /* 0x000000251800c986 */ /* 0x0005e2000c101114 */
[----:B------:R-:W-:Y:S05]  /*5c30*/  @P3 BRA `(.L_x_40) ;  /* 0x0000000000043947 */ /* 0x000fea0003800000 */
[----:B------:R3:W5:Y:S02]  /*5c40*/  LDG.E.U8 R35, desc[UR20][R28.64+0x1] ;  /* 0x000001141c237981 */ /* 0x000764000c1e1100 */
.L_x_40:
[----:B------:R-:W-:Y:S05]  /*5c50*/  BSYNC B1 ;  /* 0x0000000000017941 */ /* 0x000fea0003800000 */
.L_x_39:
[----:B-----5:R-:W-:Y:S01]  /*5c60*/  LOP3.LUT R35, R35, 0xff, RZ, 0xc0, !PT ;  /* 0x000000ff23237812 */ /* 0x020fe200078ec0ff */
[----:B------:R-:W-:Y:S01]  /*5c70*/  BSSY B1, `(.L_x_41) ;  /* 0x0000013000017945 */ /* 0x000fe20003800000 */
[----:B--2---:R-:W-:Y:S02]  /*5c80*/  IADD3 R37, P1, R30, 0x8, RZ ;  /* 0x000000081e257810 */ /* 0x004fe40007f3e0ff */
[----:B------:R-:W-:-:S03]  /*5c90*/  F2FP.F16.E4M3.UNPACK_B R35, R35 ;  /* 0x00000023ff23723e */ /* 0x000fc600020006ff */
[----:B------:R-:W-:Y:S01]  /*5ca0*/  IMAD.X R31, RZ, RZ, R31, P1 ;  /* 0x000000ffff1f7224 */ /* 0x000fe200008e061f */
[----:B------:R-:W-:Y:S01]  /*5cb0*/  ISETP.GE.AND P1, PT, R39, 0x9, PT ;  /* 0x000000092700780c */ /* 0x000fe20003f26270 */
[----:B------:R-:W-:Y:S02]  /*5cc0*/  HADD2.F32 R35, -RZ, R35.H0_H0 ;  /* 0x20000023ff237230 */ /* 0x000fe40000004100 */
[----:B------:R-:W-:Y:S01]  /*5cd0*/  IMAD R36, R31, UR6, RZ ;  /* 0x000000061f247c24 */ /* 0x000fe2000f8e02ff */
[----:B------:R-:W-:Y:S01]  /*5ce0*/  ISETP.LT.OR P5, PT, R34, 0x1, !P1 ;  /* 0x000000012200780c */ /* 0x000fe20004fa1670 */
[----:B------:R-:W-:-:S04]  /*5cf0*/  IMAD.WIDE.U32 R32, R37, UR6, R32 ;  /* 0x0000000625207c25 */ /* 0x000fc8000f8e0020 */
[----:B------:R-:W-:Y:S01]  /*5d00*/  FMUL R30, R35, UR31 ;  /* 0x0000001f231e7c20 */ /* 0x000fe20008400000 */
[----:B------:R-:W-:-:S03]  /*5d10*/  IMAD R37, R37, UR7, R36 ;  /* 0x0000000725257c24 */ /* 0x000fc6000f8e0224 */
[----:B------:R-:W-:Y:S01]  /*5d20*/  FFMA R227, R227, UR32, R30 ;  /* 0x00000020e3e37c23 */ /* 0x000fe2000800001e */
[----:B------:R-:W-:Y:S02]  /*5d30*/  IADD3 R30, P4, R32, UR8, RZ ;  /* 0x00000008201e7c10 */ /* 0x000fe4000ff9e0ff */
[----:B------:R-:W-:Y:S02]  /*5d40*/  PRMT R32, RZ, 0x7610, R32 ;  /* 0x00007610ff207816 */ /* 0x000fe40000000020 */
[----:B------:R-:W-:Y:S02]  /*5d50*/  F2FP.SATFINITE.E4M3.F32.PACK_AB_MERGE_C R227, RZ, R227, RZ ;  /* 0x000000e3ffe3723e */ /* 0x000fe400048070ff */
[----:B------:R-:W-:-:S03]  /*5d60*/  IADD3.X R31, R33, UR9, R37, P4, !PT ;  /* 0x00000009211f7c10 */ /* 0x000fc6000a7fe425 */
[----:B------:R2:W-:Y:S01]  /*5d70*/  @!P3 STG.E.U8 desc[UR20][R24.64+0x1], R227 ;  /* 0x000001e31800b986 */ /* 0x0005e2000c101114 */
[----:B------:R-:W-:Y:S05]  /*5d80*/  @P5 BRA `(.L_x_42) ;  /* 0x0000000000045947 */ /* 0x000fea0003800000 */
[----:B------:R4:W5:Y:S02]  /*5d90*/  LDG.E.U8 R32, desc[UR20][R30.64] ;  /* 0x000000141e207981 */ /* 0x000964000c1e1100 */
.L_x_42:
[----:B------:R-:W-:Y:S05]  /*5da0*/  BSYNC B1 ;  /* 0x0000000000017941 */ /* 0x000fea0003800000 */
.L_x_41:
[----:B-----5:R-:W-:Y:S01]  /*5db0*/  LOP3.LUT R32, R32, 0xff, RZ, 0xc0, !PT ;  /* 0x000000ff20207812 */ /* 0x020fe200078ec0ff */
[----:B------:R-:W-:Y:S01]  /*5dc0*/  BSSY B1, `(.L_x_43) ;  /* 0x000000b000017945 */ /* 0x000fe20003800000 */
[----:B------:R-:W-:Y:S02]  /*5dd0*/  ISETP.LT.OR P3, PT, R34, 0x2, !P1 ;  /* 0x000000022200780c */ /* 0x000fe40004f61670 */
[----:B------:R-:W-:-:S05]  /*5de0*/  F2FP.F16.E4M3.UNPACK_B R32, R32 ;  /* 0x00000020ff20723e */ /* 0x000fca00020006ff */
[----:B------:R-:W-:-:S05]  /*5df0*/  HADD2.F32 R32, -RZ, R32.H0_H0 ;  /* 0x20000020ff207230 */ /* 0x000fca0000004100 */
[----:B------:R-:W-:Y:S01]  /*5e00*/  FMUL R33, R32, UR31 ;  /* 0x0000001f20217c20 */ /* 0x000fe20008400000 */
[----:B------:R-:W-:-:S03]  /*5e10*/  PRMT R32, RZ, 0x7610, R32 ;  /* 0x00007610ff207816 */ /* 0x000fc60000000020 */
[----:B------:R-:W-:-:S05]  /*5e20*/  FFMA R33, R226, UR32, R33 ;  /* 0x00000020e2217c23 */ /* 0x000fca0008000021 */
[----:B------:R-:W-:-:S05]  /*5e30*/  F2FP.SATFINITE.E4M3.F32.PACK_AB_MERGE_C R33, RZ, R33, RZ ;  /* 0x00000021ff21723e */ /* 0x000fca00048070ff */
[----:B------:R0:W-:Y:S01]  /*5e40*/  @!P5 STG.E.U8 desc[UR20][R26.64], R33 ;  /* 0x000000211a00d986 */ /* 0x0001e2000c101114 */
[----:B------:R-:W-:Y:S05]  /*5e50*/  @P3 BRA `(.L_x_44) ;  /* 0x0000000000043947 */ /* 0x000fea0003800000 */
[----:B------:R0:W5:Y:S02]  /*5e60*/  LDG.E.U8 R32, desc[UR20][R30.64+0x1] ;  /* 0x000001141e207981 */ /* 0x000164000c1e1100 */
.L_x_44:
[----:B------:R-:W-:Y:S05]  /*5e70*/  BSYNC B1 ;  /* 0x0000000000017941 */ /* 0x000fea0003800000 */
.L_x_43:
[----:B-----5:R-:W-:Y:S01]  /*5e80*/  LOP3.LUT R32, R32, 0xff, RZ, 0xc0, !PT ;  /* 0x000000ff20207812 */ /* 0x020fe200078ec0ff */
[----:B------:R-:W-:Y:S01]  /*5e90*/  BSSY B1, `(.L_x_45) ;  /* 0x000000b000017945 */ /* 0x000fe20003800000 */
[----:B------:R-:W-:Y:S02]  /*5ea0*/  ISETP.LT.OR P4, PT, R34, 0x9, !P0 ;  /* 0x000000092200780c */ /* 0x000fe40004781670 */
[----:B------:R-:W-:-:S05]  /*5eb0*/  F2FP.F16.E4M3.UNPACK_B R32, R32 ;  /* 0x00000020ff20723e */ /* 0x000fca00020006ff */
[----:B------:R-:W-:-:S05]  /*5ec0*/  HADD2.F32 R32, -RZ, R32.H0_H0 ;  /* 0x20000020ff207230 */ /* 0x000fca0000004100 */
[----:B------:R-:W-:-:S04]  /*5ed0*/  FMUL R32, R32, UR31 ;  /* 0x0000001f20207c20 */ /* 0x000fc80008400000 */
[----:B------:R-:W-:-:S05]  /*5ee0*/  FFMA R32, R225, UR32, R32 ;  /* 0x00000020e1207c23 */ /* 0x000fca0008000020 */
[----:B0-----:R-:W-:Y:S02]  /*5ef0*/  F2FP.SATFINITE.E4M3.F32.PACK_AB_MERGE_C R33, RZ, R32, RZ ;  /* 0x00000020ff21723e */ /* 0x001fe400048070ff */
[----:B------:R-:W-:-:S03]  /*5f00*/  PRMT R32, RZ, 0x7610, R32 ;  /* 0x00007610ff207816 */ /* 0x000fc60000000020 */
[----:B------:R0:W-:Y:S01]  /*5f10*/  @!P3 STG.E.U8 desc[UR20][R26.64+0x1], R33 ;  /* 0x000001211a00b986 */ /* 0x0001e2000c101114 */
[----:B------:R-:W-:Y:S05]  /*5f20*/  @P4 BRA `(.L_x_46) ;  /* 0x0000000000044947 */ /* 0x000fea0003800000 */
[----:B------:R0:W5:Y:S02]  /*5f30*/  LDG.E.U8 R32, desc[UR20][R28.64+0x8] ;  /* 0x000008141c207981 */ /* 0x000164000c1e1100 */
.L_x_46:
[----:B------:R-:W-:Y:S05]  /*5f40*/  BSYNC B1 ;  /* 0x0000000000017941 */ /* 0x000fea0003800000 */
.L_x_45:
[----:B-----5:R-:W-:Y:S01]  /*5f50*/  LOP3.LUT R32, R32, 0xff, RZ, 0xc0, !PT ;  /* 0x000000ff20207812 */ /* 0x020fe200078ec0ff */
[----:B------:R-:W-:Y:S01]  /*5f60*/  BSSY B1, `(.L_x_47) ;  /* 0x000000b000017945 */ /* 0x000fe20003800000 */
[----:B------:R-:W-:Y:S02]  /*5f70*/  ISETP.LT.OR P3, PT, R34, 0xa, !P0 ;  /* 0x0000000a2200780c */ /* 0x000fe40004761670 */
[----:B------:R-:W-:-:S05]  /*5f80*/  F2FP.F16.E4M3.UNPACK_B R32, R32 ;  /* 0x00000020ff20723e */ /* 0x000fca00020006ff */
[----:B------:R-:W-:-:S05]  /*5f90*/  HADD2.F32 R32, -RZ, R32.H0_H0 ;  /* 0x20000020ff207230 */ /* 0x000fca0000004100 */
[----:B0-----:R-:W-:Y:S01]  /*5fa0*/  FMUL R33, R32, UR31 ;  /* 0x0000001f20217c20 */ /* 0x001fe20008400000 */
[----:B------:R-:W-:-:S03]  /*5fb0*/  PRMT R32, RZ, 0x7610, R32 ;  /* 0x00007610ff207816 */ /* 0x000fc60000000020 */
[----:B------:R-:W-:-:S05]  /*5fc0*/  FFMA R33, R224, UR32, R33 ;  /* 0x00000020e0217c23 */ /* 0x000fca0008000021 */
[----:B------:R-:W-:-:S05]  /*5fd0*/  F2FP.SATFINITE.E4M3.F32.PACK_AB_MERGE_C R33, RZ, R33, RZ ;  /* 0x00000021ff21723e */ /* 0x000fca00048070ff */
[----:B------:R0:W-:Y:S01]  /*5fe0*/  @!P4 STG.E.U8 desc[UR20][R24.64+0x8], R33 ;  /* 0x000008211800c986 */ /* 0x0001e2000c101114 */
[----:B------:R-:W-:Y:S05]  /*5ff0*/  @P3 BRA `(.L_x_48) ;  /* 0x0000000000043947 */ /* 0x000fea0003800000 */
[----:B------:R0:W5:Y:S02]  /*6000*/  LDG.E.U8 R32, desc[UR20][R28.64+0x9] ;  /* 0x000009141c207981 */ /* 0x000164000c1e1100 */
.L_x_48:
[----:B------:R-:W-:Y:S05]  /*6010*/  BSYNC B1 ;  /* 0x0000000000017941 */ /* 0x000fea0003800000 */
.L_x_47:
        /* <DEDUP_REMOVED lines=12> */
.L_x_50:
[----:B------:R-:W-:Y:S05]  /*60e0*/  BSYNC B1 ;  /* 0x0000000000017941 */ /* 0x000fea0003800000 */
.L_x_49:
        /* <DEDUP_REMOVED lines=12> */
.L_x_52:
[----:B------:R-:W-:Y:S05]  /*61b0*/  BSYNC B1 ;  /* 0x0000000000017941 */ /* 0x000fea0003800000 */
.L_x_51:
        /* <DEDUP_REMOVED lines=12> */
.L_x_54:
[----:B------:R-:W-:Y:S05]  /*6280*/  BSYNC B1 ;  /* 0x0000000000017941 */ /* 0x000fea0003800000 */
.L_x_53:
        /* <DEDUP_REMOVED lines=12> */
.L_x_56:
[----:B------:R-:W-:Y:S05]  /*6350*/  BSYNC B1 ;  /* 0x0000000000017941 */ /* 0x000fea0003800000 */
.L_x_55:
        /* <DEDUP_REMOVED lines=12> */
.L_x_58:
[----:B------:R-:W-:Y:S05]  /*6420*/  BSYNC B1 ;  /* 0x0000000000017941 */ /* 0x000fea0003800000 */
.L_x_57:
        /* <DEDUP_REMOVED lines=12> */
.L_x_60:
[----:B------:R-:W-:Y:S05]  /*64f0*/  BSYNC B1 ;  /* 0x0000000000017941 */ /* 0x000fea0003800000 */
.L_x_59:
        /* <DEDUP_REMOVED lines=12> */
.L_x_62:
[----:B------:R-:W-:Y:S05]  /*65c0*/  BSYNC B1 ;  /* 0x0000000000017941 */ /* 0x000fea0003800000 */
.L_x_61:
        /* <DEDUP_REMOVED lines=12> */
.L_x_64:
[----:B------:R-:W-:Y:S05]  /*6690*/  BSYNC B1 ;  /* 0x0000000000017941 */ /* 0x000fea0003800000 */
.L_x_63:
        /* <DEDUP_REMOVED lines=12> */
.L_x_66:
[----:B------:R-:W-:Y:S05]  /*6760*/  BSYNC B1 ;  /* 0x0000000000017941 */ /* 0x000fea0003800000 */
.L_x_65:
        /* <DEDUP_REMOVED lines=12> */
.L_x_68:
[----:B------:R-:W-:Y:S05]  /*6830*/  BSYNC B1 ;  /* 0x0000000000017941 */ /* 0x000fea0003800000 */
.L_x_67:
        /* <DEDUP_REMOVED lines=12> */
.L_x_70:
[----:B------:R-:W-:Y:S05]  /*6900*/  BSYNC B1 ;  /* 0x0000000000017941 */ /* 0x000fea0003800000 */
.L_x_69:
        /* <DEDUP_REMOVED lines=12> */
.L_x_72:
[----:B------:R-:W-:Y:S05]  /*69d0*/  BSYNC B1 ;  /* 0x0000000000017941 */ /* 0x000fea0003800000 */
.L_x_71:
        /* <DEDUP_REMOVED lines=12> */
.L_x_74:
[----:B------:R-:W-:Y:S05]  /*6aa0*/  BSYNC B1 ;  /* 0x0000000000017941 */ /* 0x000fea0003800000 */
.L_x_73:
        /* <DEDUP_REMOVED lines=12> */
.L_x_76:
[----:B------:R-:W-:Y:S05]  /*6b70*/  BSYNC B1 ;  /* 0x0000000000017941 */ /* 0x000fea0003800000 */
.L_x_75:
        /* <DEDUP_REMOVED lines=12> */
.L_x_78:
[----:B------:R-:W-:Y:S05]  /*6c40*/  BSYNC B1 ;  /* 0x0000000000017941 */ /* 0x000fea0003800000 */
.L_x_77:
        /* <DEDUP_REMOVED lines=12> */
.L_x_80:
[----:B------:R-:W-:Y:S05]  /*6d10*/  BSYNC B1 ;  /* 0x0000000000017941 */ /* 0x000fea0003800000 */
.L_x_79:
        /* <DEDUP_REMOVED lines=12> */
.L_x_82:
[----:B------:R-:W-:Y:S05]  /*6de0*/  BSYNC B1 ;  /* 0x0000000000017941 */ /* 0x000fea0003800000 */
.L_x_81:
        /* <DEDUP_REMOVED lines=12> */
.L_x_84:
[----:B------:R-:W-:Y:S05]  /*6eb0*/  BSYNC B1 ;  /* 0x0000000000017941 */ /* 0x000fea0003800000 */
.L_x_83:
        /* <DEDUP_REMOVED lines=12> */
.L_x_86:
[----:B------:R-:W-:Y:S05]  /*6f80*/  BSYNC B1 ;  /* 0x0000000000017941 */ /* 0x000fea0003800000 */
.L_x_85:
        /* <DEDUP_REMOVED lines=12> */
.L_x_88:
[----:B------:R-:W-:Y:S05]  /*7050*/  BSYNC B1 ;  /* 0x0000000000017941 */ /* 0x000fea0003800000 */
.L_x_87:
        /* <DEDUP_REMOVED lines=12> */
.L_x_90:
[----:B------:R-:W-:Y:S05]  /*7120*/  BSYNC B1 ;  /* 0x0000000000017941 */ /* 0x000fea0003800000 */
.L_x_89:
        /* <DEDUP_REMOVED lines=12> */
.L_x_92:
[----:B------:R-:W-:Y:S05]  /*71f0*/  BSYNC B1 ;  /* 0x0000000000017941 */ /* 0x000fea0003800000 */
.L_x_91:
        /* <DEDUP_REMOVED lines=12> */
.L_x_94:
[----:B------:R-:W-:Y:S05]  /*72c0*/  BSYNC B1 ;  /* 0x0000000000017941 */ /* 0x000fea0003800000 */
.L_x_93:
        /* <DEDUP_REMOVED lines=12> */
.L_x_96:
[----:B------:R-:W-:Y:S05]  /*7390*/  BSYNC B1 ;  /* 0x0000000000017941 */ /* 0x000fea0003800000 */
.L_x_95:
        /* <DEDUP_REMOVED lines=12> */
.L_x_98:
[----:B------:R-:W-:Y:S05]  /*7460*/  BSYNC B1 ;  /* 0x0000000000017941 */ /* 0x000fea0003800000 */
.L_x_97:
        /* <DEDUP_REMOVED lines=12> */
.L_x_100:
[----:B------:R-:W-:Y:S05]  /*7530*/  BSYNC B1 ;  /* 0x0000000000017941 */ /* 0x000fea0003800000 */
.L_x_99:
        /* <DEDUP_REMOVED lines=12> */
.L_x_102:
[----:B------:R-:W-:Y:S05]  /*7600*/  BSYNC B1 ;  /* 0x0000000000017941 */ /* 0x000fea0003800000 */
.L_x_101:
        /* <DEDUP_REMOVED lines=12> */
.L_x_104:
[----:B------:R-:W-:Y:S05]  /*76d0*/  BSYNC B1 ;  /* 0x0000000000017941 */ /* 0x000fea0003800000 */
.L_x_103:
        /* <DEDUP_REMOVED lines=12> */
.L_x_106:
[----:B------:R-:W-:Y:S05]  /*77a0*/  BSYNC B1 ;  /* 0x0000000000017941 */ /* 0x000fea0003800000 */
.L_x_105:
        /* <DEDUP_REMOVED lines=12> */
.L_x_108:
[----:B------:R-:W-:Y:S05]  /*7870*/  BSYNC B1 ;  /* 0x0000000000017941 */ /* 0x000fea0003800000 */
.L_x_107:
        /* <DEDUP_REMOVED lines=12> */
.L_x_110:
[----:B------:R-:W-:Y:S05]  /*7940*/  BSYNC B1 ;  /* 0x0000000000017941 */ /* 0x000fea0003800000 */
.L_x_109:
        /* <DEDUP_REMOVED lines=12> */
.L_x_112:
[----:B------:R-:W-:Y:S05]  /*7a10*/  BSYNC B1 ;  /* 0x0000000000017941 */ /* 0x000fea0003800000 */
.L_x_111:
        /* <DEDUP_REMOVED lines=12> */
.L_x_114:
[----:B------:R-:W-:Y:S05]  /*7ae0*/  BSYNC B1 ;  /* 0x0000000000017941 */ /* 0x000fea0003800000 */
.L_x_113:
        /* <DEDUP_REMOVED lines=12> */
.L_x_116:
[----:B------:R-:W-:Y:S05]  /*7bb0*/  BSYNC B1 ;  /* 0x0000000000017941 */ /* 0x000fea0003800000 */
.L_x_115:
        /* <DEDUP_REMOVED lines=12> */
.L_x_118:
[----:B------:R-:W-:Y:S05]  /*7c80*/  BSYNC B1 ;  /* 0x0000000000017941 */ /* 0x000fea0003800000 */
.L_x_117:
        /* <DEDUP_REMOVED lines=12> */
.L_x_120:
[----:B------:R-:W-:Y:S05]  /*7d50*/  BSYNC B1 ;  /* 0x0000000000017941 */ /* 0x000fea0003800000 */
.L_x_119:
        /* <DEDUP_REMOVED lines=12> */
.L_x_122:
[----:B------:R-:W-:Y:S05]  /*7e20*/  BSYNC B1 ;  /* 0x0000000000017941 */ /* 0x000fea0003800000 */
.L_x_121:
        /* <DEDUP_REMOVED lines=12> */
.L_x_124:
[----:B------:R-:W-:Y:S05]  /*7ef0*/  BSYNC B1 ;  /* 0x0000000000017941 */ /* 0x000fea0003800000 */
.L_x_123:
        /* <DEDUP_REMOVED lines=12> */
.L_x_126:
[----:B------:R-:W-:Y:S05]  /*7fc0*/  BSYNC B1 ;  /* 0x0000000000017941 */ /* 0x000fea0003800000 */
.L_x_125:
        /* <DEDUP_REMOVED lines=12> */
.L_x_128:
[----:B------:R-:W-:Y:S05]  /*8090*/  BSYNC B1 ;  /* 0x0000000000017941 */ /* 0x000fea0003800000 */
.L_x_127:
        /* <DEDUP_REMOVED lines=12> */
.L_x_130:
[----:B------:R-:W-:Y:S05]  /*8160*/  BSYNC B1 ;  /* 0x0000000000017941 */ /* 0x000fea0003800000 */
.L_x_129:
        /* <DEDUP_REMOVED lines=12> */
.L_x_132:
[----:B------:R-:W-:Y:S05]  /*8230*/  BSYNC B1 ;  /* 0x0000000000017941 */ /* 0x000fea0003800000 */
.L_x_131:
        /* <DEDUP_REMOVED lines=12> */
.L_x_134:
[----:B------:R-:W-:Y:S05]  /*8300*/  BSYNC B1 ;  /* 0x0000000000017941 */ /* 0x000fea0003800000 */
.L_x_133:
        /* <DEDUP_REMOVED lines=12> */
.L_x_136:
[----:B------:R-:W-:Y:S05]  /*83d0*/  BSYNC B1 ;  /* 0x0000000000017941 */ /* 0x000fea0003800000 */
.L_x_135:
        /* <DEDUP_REMOVED lines=12> */
.L_x_138:
[----:B------:R-:W-:Y:S05]  /*84a0*/  BSYNC B1 ;  /* 0x0000000000017941 */ /* 0x000fea0003800000 */
.L_x_137:
        /* <DEDUP_REMOVED lines=12> */
.L_x_140:
[----:B------:R-:W-:Y:S05]  /*8570*/  BSYNC B1 ;  /* 0x0000000000017941 */ /* 0x000fea0003800000 */
.L_x_139:
        /* <DEDUP_REMOVED lines=12> */
.L_x_142:
[----:B------:R-:W-:Y:S05]  /*8640*/  BSYNC B1 ;  /* 0x0000000000017941 */ /* 0x000fea0003800000 */
.L_x_141:
        /* <DEDUP_REMOVED lines=12> */
.L_x_144:
[----:B------:R-:W-:Y:S05]  /*8710*/  BSYNC B1 ;  /* 0x0000000000017941 */ /* 0x000fea0003800000 */
.L_x_143:
        /* <DEDUP_REMOVED lines=12> */
.L_x_146:
[----:B------:R-:W-:Y:S05]  /*87e0*/  BSYNC B1 ;  /* 0x0000000000017941 */ /* 0x000fea0003800000 */
.L_x_145:
        /* <DEDUP_REMOVED lines=12> */
.L_x_148:
[----:B------:R-:W-:Y:S05]  /*88b0*/  BSYNC B1 ;  /* 0x0000000000017941 */ /* 0x000fea0003800000 */
.L_x_147:
        /* <DEDUP_REMOVED lines=12> */
.L_x_150:
[----:B------:R-:W-:Y:S05]  /*8980*/  BSYNC B1 ;  /* 0x0000000000017941 */ /* 0x000fea0003800000 */
.L_x_149:
        /* <DEDUP_REMOVED lines=12> */
.L_x_152:
[----:B------:R-:W-:Y:S05]  /*8a50*/  BSYNC B1 ;  /* 0x0000000000017941 */ /* 0x000fea0003800000 */
.L_x_151:
        /* <DEDUP_REMOVED lines=12> */
.L_x_154:
[----:B------:R-:W-:Y:S05]  /*8b20*/  BSYNC B1 ;  /* 0x0000000000017941 */ /* 0x000fea0003800000 */
.L_x_153:
        /* <DEDUP_REMOVED lines=12> */
.L_x_156:
[----:B------:R-:W-:Y:S05]  /*8bf0*/  BSYNC B1 ;  /* 0x0000000000017941 */ /* 0x000fea0003800000 */
.L_x_155:
        /* <DEDUP_REMOVED lines=12> */
.L_x_158:
[----:B------:R-:W-:Y:S05]  /*8cc0*/  BSYNC B1 ;  /* 0x0000000000017941 */ /* 0x000fea0003800000 */
.L_x_157:
        /* <DEDUP_REMOVED lines=12> */
.L_x_160:
[----:B------:R-:W-:Y:S05]  /*8d90*/  BSYNC B1 ;  /* 0x0000000000017941 */ /* 0x000fea0003800000 */
.L_x_159:
        /* <DEDUP_REMOVED lines=12> */
.L_x_162:
[----:B------:R-:W-:Y:S05]  /*8e60*/  BSYNC B1 ;  /* 0x0000000000017941 */ /* 0x000fea0003800000 */
.L_x_161:
        /* <DEDUP_REMOVED lines=12> */
.L_x_164:
[----:B------:R-:W-:Y:S05]  /*8f30*/  BSYNC B1 ;  /* 0x0000000000017941 */ /* 0x000fea0003800000 */
.L_x_163:
        /* <DEDUP_REMOVED lines=12> */
.L_x_166:
[----:B------:R-:W-:Y:S05]  /*9000*/  BSYNC B1 ;  /* 0x0000000000017941 */ /* 0x000fea0003800000 */
.L_x_165:
        /* <DEDUP_REMOVED lines=12> */
.L_x_168:
[----:B------:R-:W-:Y:S05]  /*90d0*/  BSYNC B1 ;  /* 0x0000000000017941 */ /* 0x000fea0003800000 */
.L_x_167:
        /* <DEDUP_REMOVED lines=12> */
.L_x_170:
[----:B------:R-:W-:Y:S05]  /*91a0*/  BSYNC B1 ;  /* 0x0000000000017941 */ /* 0x000fea0003800000 */
.L_x_169:
        /* <DEDUP_REMOVED lines=12> */
.L_x_172:
[----:B------:R-:W-:Y:S05]  /*9270*/  BSYNC B1 ;  /* 0x0000000000017941 */ /* 0x000fea0003800000 */
.L_x_171:
        /* <DEDUP_REMOVED lines=12> */
.L_x_174:
[----:B------:R-:W-:Y:S05]  /*9340*/  BSYNC B1 ;  /* 0x0000000000017941 */ /* 0x000fea0003800000 */
.L_x_173:
        /* <DEDUP_REMOVED lines=12> */
.L_x_176:
[----:B------:R-:W-:Y:S05]  /*9410*/  BSYNC B1 ;  /* 0x0000000000017941 */ /* 0x000fea0003800000 */
.L_x_175:
        /* <DEDUP_REMOVED lines=12> */
.L_x_178:
[----:B------:R-:W-:Y:S05]  /*94e0*/  BSYNC B1 ;  /* 0x0000000000017941 */ /* 0x000fea0003800000 */
.L_x_177:
        /* <DEDUP_REMOVED lines=12> */
.L_x_180:
[----:B------:R-:W-:Y:S05]  /*95b0*/  BSYNC B1 ;  /* 0x0000000000017941 */ /* 0x000fea0003800000 */
.L_x_179:
        /* <DEDUP_REMOVED lines=12> */
.L_x_182:
[----:B------:R-:W-:Y:S05]  /*9680*/  BSYNC B1 ;  /* 0x0000000000017941 */ /* 0x000fea0003800000 */
.L_x_181:
        /* <DEDUP_REMOVED lines=12> */
.L_x_184:
[----:B------:R-:W-:Y:S05]  /*9750*/  BSYNC B1 ;  /* 0x0000000000017941 */ /* 0x000fea0003800000 */
.L_x_183:
        /* <DEDUP_REMOVED lines=12> */
.L_x_186:
[----:B------:R-:W-:Y:S05]  /*9820*/  BSYNC B1 ;  /* 0x0000000000017941 */ /* 0x000fea0003800000 */
.L_x_185:
        /* <DEDUP_REMOVED lines=12> */
.L_x_188:
[----:B------:R-:W-:Y:S05]  /*98f0*/  BSYNC B1 ;  /* 0x0000000000017941 */ /* 0x000fea0003800000 */
.L_x_187:
        /* <DEDUP_REMOVED lines=12> */
.L_x_190:
[----:B------:R-:W-:Y:S05]  /*99c0*/  BSYNC B1 ;  /* 0x0000000000017941 */ /* 0x000fea0003800000 */
.L_x_189:
        /* <DEDUP_REMOVED lines=12> */
.L_x_192:
[----:B------:R-:W-:Y:S05]  /*9a90*/  BSYNC B1 ;  /* 0x0000000000017941 */ /* 0x000fea0003800000 */
.L_x_191:
[----:B-----5:R-:W-:Y:S01]  /*9aa0*/  LOP3.LUT R32, R32, 0xff, RZ, 0xc0, !PT ;  /* 0x000000ff20207812 */ /* 0x020fe200078ec0ff */
[----:B------:R-:W-:Y:S01]  /*9ab0*/  BSSY B1, `(.L_x_193) ;  /* 0x000000b000017945 */ /* 0x000fe20003800000 */
[----:B------:R-:W-:Y:S02]  /*9ac0*/  ISETP.LT.OR P4, PT, R34, 0x99, !P1 ;  /* 0x000000992200780c */ /* 0x000fe40004f81670 */
[----:B------:R-:W-:-:S05]  /*9ad0*/  F2FP.F16.E4M3.UNPACK_B R32, R32 ;  /* 0x00000020ff20723e */ /* 0x000fca00020006ff */
[----:B------:R-:W-:-:S05]  /*9ae0*/  HADD2.F32 R32, -RZ, R32.H0_H0 ;  /* 0x20000020ff207230 */ /* 0x000fca0000004100 */
[----:B------:R-:W-:-:S04]  /*9af0*/  FMUL R32, R32, UR31 ;  /* 0x0000001f20207c20 */ /* 0x000fc80008400000 */
[----:B------:R-:W-:Y:S01]  /*9b00*/  FFMA R32, R23, UR32, R32 ;  /* 0x0000002017207c23 */ /* 0x000fe20008000020 */
[----:B------:R-:W-:-:S04]  /*9b10*/  PRMT R23, RZ, 0x7610, R23 ;  /* 0x00007610ff177816 */ /* 0x000fc80000000017 */
[----:B0-----:R-:W-:-:S05]  /*9b20*/  F2FP.SATFINITE.E4M3.F32.PACK_AB_MERGE_C R33, RZ, R32, RZ ;  /* 0x00000020ff21723e */ /* 0x001fca00048070ff */
[----:B------:R0:W-:Y:S01]  /*9b30*/  @!P3 STG.E.U8 desc[UR20][R24.64+0x99], R33 ;  /* 0x000099211800b986 */ /* 0x0001e2000c101114 */
[----:B------:R-:W-:Y:S05]  /*9b40*/  @P4 BRA `(.L_x_194) ;  /* 0x0000000000044947 */ /* 0x000fea0003800000 */
[----:B------:R0:W5:Y:S02]  /*9b50*/  LDG.E.U8 R23, desc[UR20][R30.64+0x98] ;  /* 0x000098141e177981 */ /* 0x000164000c1e1100 */
.L_x_194:
[----:B------:R-:W-:Y:S05]  /*9b60*/  BSYNC B1 ;  /* 0x0000000000017941 */ /* 0x000fea0003800000 */
.L_x_193:
        /* <DEDUP_REMOVED lines=8> */
[----:B------:R-:W-:-:S05]  /*9bf0*/  F2FP.SATFINITE.E4M3.F32.PACK_AB_MERGE_C R23, RZ, R23, RZ ;  /* 0x00000017ff17723e */ /* 0x000fca00048070ff */
[----:B------:R0:W-:Y:S01]  /*9c00*/  @!P4 STG.E.U8 desc[UR20][R26.64+0x98], R23 ;  /* 0x000098171a00c986 */ /* 0x0001e2000c101114 */
[----:B------:R-:W-:Y:S05]  /*9c10*/  @P3 BRA `(.L_x_196) ;  /* 0x0000000000043947 */ /* 0x000fea0003800000 */
[----:B------:R0:W5:Y:S02]  /*9c20*/  LDG.E.U8 R22, desc[UR20][R30.64+0x99] ;  /* 0x000099141e167981 */ /* 0x000164000c1e1100 */
.L_x_196:
[----:B------:R-:W-:Y:S05]  /*9c30*/  BSYNC B1 ;  /* 0x0000000000017941 */ /* 0x000fea0003800000 */
.L_x_195:
        /* <DEDUP_REMOVED lines=12> */
.L_x_198:
[----:B------:R-:W-:Y:S05]  /*9d00*/  BSYNC B1 ;  /* 0x0000000000017941 */ /* 0x000fea0003800000 */
.L_x_197:
        /* <DEDUP_REMOVED lines=12> */
.L_x_200:
[----:B------:R-:W-:Y:S05]  /*9dd0*/  BSYNC B1 ;  /* 0x0000000000017941 */ /* 0x000fea0003800000 */
.L_x_199:
        /* <DEDUP_REMOVED lines=12> */
.L_x_202:
[----:B------:R-:W-:Y:S05]  /*9ea0*/  BSYNC B1 ;  /* 0x0000000000017941 */ /* 0x000fea0003800000 */
.L_x_201:
        /* <DEDUP_REMOVED lines=12> */
.L_x_204:
[----:B------:R-:W-:Y:S05]  /*9f70*/  BSYNC B1 ;  /* 0x0000000000017941 */ /* 0x000fea0003800000 */
.L_x_203:
        /* <DEDUP_REMOVED lines=12> */
.L_x_206:
[----:B------:R-:W-:Y:S05]  /*a040*/  BSYNC B1 ;  /* 0x0000000000017941 */ /* 0x000fea0003800000 */
.L_x_205:
        /* <DEDUP_REMOVED lines=12> */
.L_x_208:
[----:B------:R-:W-:Y:S05]  /*a110*/  BSYNC B1 ;  /* 0x0000000000017941 */ /* 0x000fea0003800000 */
.L_x_207:
        /* <DEDUP_REMOVED lines=12> */
.L_x_210:
[----:B------:R-:W-:Y:S05]  /*a1e0*/  BSYNC B1 ;  /* 0x0000000000017941 */ /* 0x000fea0003800000 */
.L_x_209:
        /* <DEDUP_REMOVED lines=12> */
.L_x_212:
[----:B------:R-:W-:Y:S05]  /*a2b0*/  BSYNC B1 ;  /* 0x0000000000017941 */ /* 0x000fea0003800000 */
.L_x_211:
        /* <DEDUP_REMOVED lines=12> */
.L_x_214:
[----:B------:R-:W-:Y:S05]  /*a380*/  BSYNC B1 ;  /* 0x0000000000017941 */ /* 0x000fea0003800000 */
.L_x_213:
        /* <DEDUP_REMOVED lines=12> */
.L_x_216:
[----:B------:R-:W-:Y:S05]  /*a450*/  BSYNC B1 ;  /* 0x0000000000017941 */ /* 0x000fea0003800000 */
.L_x_215:
        /* <DEDUP_REMOVED lines=12> */
.L_x_218:
[----:B------:R-:W-:Y:S05]  /*a520*/  BSYNC B1 ;  /* 0x0000000000017941 */ /* 0x000fea0003800000 */
.L_x_217:
        /* <DEDUP_REMOVED lines=12> */
.L_x_220:
[----:B------:R-:W-:Y:S05]  /*a5f0*/  BSYNC B1 ;  /* 0x0000000000017941 */ /* 0x000fea0003800000 */
.L_x_219:
        /* <DEDUP_REMOVED lines=12> */
.L_x_222:
[----:B------:R-:W-:Y:S05]  /*a6c0*/  BSYNC B1 ;  /* 0x0000000000017941 */ /* 0x000fea0003800000 */
.L_x_221:
        /* <DEDUP_REMOVED lines=12> */
.L_x_224:
[----:B------:R-:W-:Y:S05]  /*a790*/  BSYNC B1 ;  /* 0x0000000000017941 */ /* 0x000fea0003800000 */
.L_x_223:
        /* <DEDUP_REMOVED lines=12> */
.L_x_226:
[----:B------:R-:W-:Y:S05]  /*a860*/  BSYNC B1 ;  /* 0x0000000000017941 */ /* 0x000fea0003800000 */
.L_x_225:
        /* <DEDUP_REMOVED lines=12> */
.L_x_228:
[----:B------:R-:W-:Y:S05]  /*a930*/  BSYNC B1 ;  /* 0x0000000000017941 */ /* 0x000fea0003800000 */
.L_x_227:
        /* <DEDUP_REMOVED lines=12> */
.L_x_230:
[----:B------:R-:W-:Y:S05]  /*aa00*/  BSYNC B1 ;  /* 0x0000000000017941 */ /* 0x000fea0003800000 */
.L_x_229:
        /* <DEDUP_REMOVED lines=12> */
.L_x_232:
[----:B------:R-:W-:Y:S05]  /*aad0*/  BSYNC B1 ;  /* 0x0000000000017941 */ /* 0x000fea0003800000 */
.L_x_231:
        /* <DEDUP_REMOVED lines=12> */
.L_x_234:
[----:B------:R-:W-:Y:S05]  /*aba0*/  BSYNC B1 ;  /* 0x0000000000017941 */ /* 0x000fea0003800000 */
.L_x_233:
        /* <DEDUP_REMOVED lines=12> */
.L_x_236:
[----:B------:R-:W-:Y:S05]  /*ac70*/  BSYNC B1 ;  /* 0x0000000000017941 */ /* 0x000fea0003800000 */
.L_x_235:
[----:B-----5:R-:W-:Y:S01]  /*ac80*/  LOP3.LUT R2, R2, 0xff, RZ, 0xc0, !PT ;  /* 0x000000ff02027812 */ /* 0x020fe200078ec0ff */
[----:B------:R-:W-:Y:S01]  /*ac90*/  BSSY B1, `(.L_x_237) ;  /* 0x000000b000017945 */ /* 0x000fe20003800000 */
[----:B------:R-:W-:Y:S02]  /*aca0*/  ISETP.LT.OR P4, PT, R34, 0xc9, !P0 ;  /* 0x000000c92200780c */ /* 0x000fe40004781670 */
[----:B------:R-:W-:-:S05]  /*acb0*/  F2FP.F16.E4M3.UNPACK_B R2, R2 ;  /* 0x00000002ff02723e */ /* 0x000fca00020006ff */
[----:B------:R-:W-:-:S05]  /*acc0*/  HADD2.F32 R2, -RZ, R2.H0_H0 ;  /* 0x20000002ff027230 */ /* 0x000fca0000004100 */
[----:B0-----:R-:W-:-:S04]  /*acd0*/  FMUL R3, R2, UR31 ;  /* 0x0000001f02037c20 */ /* 0x001fc80008400000 */
[----:B------:R-:W-:Y:S01]  /*ace0*/  FFMA R3, R0, UR32, R3 ;  /* 0x0000002000037c23 */ /* 0x000fe20008000003 */
[----:B------:R-:W-:-:S04]  /*acf0*/  PRMT R0, RZ, 0x7610, R0 ;  /* 0x00007610ff007816 */ /* 0x000fc80000000000 */
[----:B------:R-:W-:-:S05]  /*ad00*/  F2FP.SATFINITE.E4M3.F32.PACK_AB_MERGE_C R3, RZ, R3, RZ ;  /* 0x00000003ff03723e */ /* 0x000fca00048070ff */
[----:B------:R0:W-:Y:S01]  /*ad10*/  @!P3 STG.E.U8 desc[UR20][R26.64+0xc1], R3 ;  /* 0x0000c1031a00b986 */ /* 0x0001e2000c101114 */
[----:B------:R-:W-:Y:S05]  /*ad20*/  @P4 BRA `(.L_x_238) ;  /* 0x0000000000044947 */ /* 0x000fea0003800000 */
[----:B------:R0:W5:Y:S02]  /*ad30*/  LDG.E.U8 R0, desc[UR20][R28.64+0xc8] ;  /* 0x0000c8141c007981 */ /* 0x000164000c1e1100 */
.L_x_238:
[----:B------:R-:W-:Y:S05]  /*ad40*/  BSYNC B1 ;  /* 0x0000000000017941 */ /* 0x000fea0003800000 */
.L_x_237:
[----:B------:R-:W2:Y:S01]  /*ad50*/  LDL.LU R2, [R1] ;  /* 0x0000000001027983 */ /* 0x000ea20000300800 */
[----:B-----5:R-:W-:Y:S01]  /*ad60*/  LOP3.LUT R0, R0, 0xff, RZ, 0xc0, !PT ;  /* 0x000000ff00007812 */ /* 0x020fe200078ec0ff */
[----:B------:R-:W-:Y:S01]  /*ad70*/  BSSY B1, `(.L_x_239) ;  /* 0x000000b000017945 */ /* 0x000fe20003800000 */
[----:B------:R-:W-:Y:S02]  /*ad80*/  ISETP.LT.OR P3, PT, R34, 0xca, !P0 ;  /* 0x000000ca2200780c */ /* 0x000fe40004761670 */
[----:B------:R-:W-:-:S05]  /*ad90*/  F2FP.F16.E4M3.UNPACK_B R0, R0 ;  /* 0x00000000ff00723e */ /* 0x000fca00020006ff */
[----:B------:R-:W-:-:S05]  /*ada0*/  HADD2.F32 R0, -RZ, R0.H0_H0 ;  /* 0x20000000ff007230 */ /* 0x000fca0000004100 */
[----:B------:R-:W-:-:S04]  /*adb0*/  FMUL R0, R0, UR31 ;  /* 0x0000001f00007c20 */ /* 0x000fc80008400000 */
[----:B--2---:R-:W-:-:S05]  /*adc0*/  FFMA R0, R2, UR32, R0 ;  /* 0x0000002002007c23 */ /* 0x004fca0008000000 */
[----:B0-----:R-:W-:Y:S02]  /*add0*/  F2FP.SATFINITE.E4M3.F32.PACK_AB_MERGE_C R3, RZ, R0, RZ ;  /* 0x00000000ff03723e */ /* 0x001fe400048070ff */
[----:B------:R-:W-:-:S03]  /*ade0*/  PRMT R0, RZ, 0x7610, R0 ;  /* 0x00007610ff007816 */ /* 0x000fc60000000000 */
[----:B------:R0:W-:Y:S01]  /*adf0*/  @!P4 STG.E.U8 desc[UR20][R24.64+0xc8], R3 ;  /* 0x0000c8031800c986 */ /* 0x0001e2000c101114 */
[----:B------:R-:W-:Y:S05]  /*ae00*/  @P3 BRA `(.L_x_240) ;  /* 0x0000000000043947 */ /* 0x000fea0003800000 */
[----:B------:R2:W5:Y:S02]  /*ae10*/  LDG.E.U8 R0, desc[UR20][R28.64+0xc9] ;  /* 0x0000c9141c007981 */ /* 0x000564000c1e1100 */
.L_x_240:
[----:B------:R-:W-:Y:S05]  /*ae20*/  BSYNC B1 ;  /* 0x0000000000017941 */ /* 0x000fea0003800000 */
.L_x_239:
[----:B------:R-:W3:Y:S01]  /*ae30*/  LDL.LU R2, [R1+0x4] ;  /* 0x0000040001027983 */ /* 0x000ee20000300800 */
[----:B-----5:R-:W-:Y:S01]  /*ae40*/  LOP3.LUT R0, R0, 0xff, RZ, 0xc0, !PT ;  /* 0x000000ff00007812 */ /* 0x020fe200078ec0ff */
[----:B------:R-:W-:Y:S01]  /*ae50*/  BSSY B1, `(.L_x_241) ;  /* 0x000000b000017945 */ /* 0x000fe20003800000 */
[----:B------:R-:W-:Y:S02]  /*ae60*/  ISETP.LT.OR P4, PT, R34, 0xc9, !P1 ;  /* 0x000000c92200780c */ /* 0x000fe40004f81670 */
[----:B------:R-:W-:-:S05]  /*ae70*/  F2FP.F16.E4M3.UNPACK_B R0, R0 ;  /* 0x00000000ff00723e */ /* 0x000fca00020006ff */
[----:B------:R-:W-:-:S05]  /*ae80*/  HADD2.F32 R0, -RZ, R0.H0_H0 ;  /* 0x20000000ff007230 */ /* 0x000fca0000004100 */
[----:B------:R-:W-:-:S04]  /*ae90*/  FMUL R0, R0, UR31 ;  /* 0x0000001f00007c20 */ /* 0x000fc80008400000 */
[----:B---3--:R-:W-:-:S05]  /*aea0*/  FFMA R0, R2, UR32, R0 ;  /* 0x0000002002007c23 */ /* 0x008fca0008000000 */
[----:B0-----:R-:W-:Y:S02]  /*aeb0*/  F2FP.SATFINITE.E4M3.F32.PACK_AB_MERGE_C R3, RZ, R0, RZ ;  /* 0x00000000ff03723e */ /* 0x001fe400048070ff */
[----:B------:R-:W-:-:S03]  /*aec0*/  PRMT R0, RZ, 0x7610, R0 ;  /* 0x00007610ff007816 */ /* 0x000fc60000000000 */
[----:B------:R0:W-:Y:S01]  /*aed0*/  @!P3 STG.E.U8 desc[UR20][R24.64+0xc9], R3 ;  /* 0x0000c9031800b986 */ /* 0x0001e2000c101114 */
[----:B------:R-:W-:Y:S05]  /*aee0*/  @P4 BRA `(.L_x_242) ;  /* 0x0000000000044947 */ /* 0x000fea0003800000 */
[----:B------:R3:W5:Y:S02]  /*aef0*/  LDG.E.U8 R0, desc[UR20][R30.64+0xc8] ;  /* 0x0000c8141e007981 */ /* 0x000764000c1e1100 */
.L_x_242:
[----:B------:R-:W-:Y:S05]  /*af00*/  BSYNC B1 ;  /* 0x0000000000017941 */ /* 0x000fea0003800000 */
.L_x_241:
[----:B------:R-:W2:Y:S01]  /*af10*/  LDL.LU R2, [R1+0x8] ;  /* 0x0000080001027983 */ /* 0x000ea20000300800 */
        /* <DEDUP_REMOVED lines=12> */
.L_x_244:
[----:B------:R-:W-:Y:S05]  /*afe0*/  BSYNC B1 ;  /* 0x0000000000017941 */ /* 0x000fea0003800000 */
.L_x_243:
        /* <DEDUP_REMOVED lines=13> */
.L_x_246:
[----:B------:R-:W-:Y:S05]  /*b0c0*/  BSYNC B1 ;  /* 0x0000000000017941 */ /* 0x000fea0003800000 */
.L_x_245:
        /* <DEDUP_REMOVED lines=13> */
.L_x_248:
[----:B------:R-:W-:Y:S05]  /*b1a0*/  BSYNC B1 ;  /* 0x0000000000017941 */ /* 0x000fea0003800000 */
.L_x_247:
        /* <DEDUP_REMOVED lines=13> */
.L_x_250:
[----:B------:R-:W-:Y:S05]  /*b280*/  BSYNC B1 ;  /* 0x0000000000017941 */ /* 0x000fea0003800000 */
.L_x_249:
        /* <DEDUP_REMOVED lines=13> */
.L_x_252:
[----:B------:R-:W-:Y:S05]  /*b360*/  BSYNC B1 ;  /* 0x0000000000017941 */ /* 0x000fea0003800000 */
.L_x_251:
        /* <DEDUP_REMOVED lines=13> */
.L_x_254:
[----:B------:R-:W-:Y:S05]  /*b440*/  BSYNC B1 ;  /* 0x0000000000017941 */ /* 0x000fea0003800000 */
.L_x_253:
        /* <DEDUP_REMOVED lines=13> */
.L_x_256:
[----:B------:R-:W-:Y:S05]  /*b520*/  BSYNC B1 ;  /* 0x0000000000017941 */ /* 0x000fea0003800000 */
.L_x_255:
        /* <DEDUP_REMOVED lines=13> */
.L_x_258:
[----:B------:R-:W-:Y:S05]  /*b600*/  BSYNC B1 ;  /* 0x0000000000017941 */ /* 0x000fea0003800000 */
.L_x_257:
        /* <DEDUP_REMOVED lines=13> */
.L_x_260:
[----:B------:R-:W-:Y:S05]  /*b6e0*/  BSYNC B1 ;  /* 0x0000000000017941 */ /* 0x000fea0003800000 */
.L_x_259:
        /* <DEDUP_REMOVED lines=13> */
.L_x_262:
[----:B------:R-:W-:Y:S05]  /*b7c0*/  BSYNC B1 ;  /* 0x0000000000017941 */ /* 0x000fea0003800000 */
.L_x_261:
        /* <DEDUP_REMOVED lines=13> */
.L_x_264:
[----:B------:R-:W-:Y:S05]  /*b8a0*/  BSYNC B1 ;  /* 0x0000000000017941 */ /* 0x000fea0003800000 */
.L_x_263:
        /* <DEDUP_REMOVED lines=13> */
.L_x_266:
[----:B------:R-:W-:Y:S05]  /*b980*/  BSYNC B1 ;  /* 0x0000000000017941 */ /* 0x000fea0003800000 */
.L_x_265:
        /* <DEDUP_REMOVED lines=13> */
.L_x_268:
[----:B------:R-:W-:Y:S05]  /*ba60*/  BSYNC B1 ;  /* 0x0000000000017941 */ /* 0x000fea0003800000 */
.L_x_267:
        /* <DEDUP_REMOVED lines=13> */
.L_x_270:
[----:B------:R-:W-:Y:S05]  /*bb40*/  BSYNC B1 ;  /* 0x0000000000017941 */ /* 0x000fea0003800000 */
.L_x_269:
        /* <DEDUP_REMOVED lines=13> */
.L_x_272:
[----:B------:R-:W-:Y:S05]  /*bc20*/  BSYNC B1 ;  /* 0x0000000000017941 */ /* 0x000fea0003800000 */
.L_x_271:
        /* <DEDUP_REMOVED lines=13> */
.L_x_274:
[----:B------:R-:W-:Y:S05]  /*bd00*/  BSYNC B1 ;  /* 0x0000000000017941 */ /* 0x000fea0003800000 */
.L_x_273:
        /* <DEDUP_REMOVED lines=13> */
.L_x_276:
[----:B------:R-:W-:Y:S05]  /*bde0*/  BSYNC B1 ;  /* 0x0000000000017941 */ /* 0x000fea0003800000 */
.L_x_275:
        /* <DEDUP_REMOVED lines=13> */
.L_x_278:
[----:B------:R-:W-:Y:S05]  /*bec0*/  BSYNC B1 ;  /* 0x0000000000017941 */ /* 0x000fea0003800000 */
.L_x_277:
        /* <DEDUP_REMOVED lines=13> */
.L_x_280:
[----:B------:R-:W-:Y:S05]  /*bfa0*/  BSYNC B1 ;  /* 0x0000000000017941 */ /* 0x000fea0003800000 */
.L_x_279:
        /* <DEDUP_REMOVED lines=13> */
.L_x_282:
[----:B------:R-:W-:Y:S05]  /*c080*/  BSYNC B1 ;  /* 0x0000000000017941 */ /* 0x000fea0003800000 */
.L_x_281:
        /* <DEDUP_REMOVED lines=13> */
.L_x_284:
[----:B------:R-:W-:Y:S05]  /*c160*/  BSYNC B1 ;  /* 0x0000000000017941 */ /* 0x000fea0003800000 */
.L_x_283:
        /* <DEDUP_REMOVED lines=13> */
.L_x_286:
[----:B------:R-:W-:Y:S05]  /*c240*/  BSYNC B1 ;  /* 0x0000000000017941 */ /* 0x000fea0003800000 */
.L_x_285:
        /* <DEDUP_REMOVED lines=13> */
.L_x_288:
[----:B------:R-:W-:Y:S05]  /*c320*/  BSYNC B1 ;  /* 0x0000000000017941 */ /* 0x000fea0003800000 */
.L_x_287:
        /* <DEDUP_REMOVED lines=13> */
.L_x_290:
[----:B------:R-:W-:Y:S05]  /*c400*/  BSYNC B1 ;  /* 0x0000000000017941 */ /* 0x000fea0003800000 */
.L_x_289:
        /* <DEDUP_REMOVED lines=13> */
.L_x_292:
[----:B------:R-:W-:Y:S05]  /*c4e0*/  BSYNC B1 ;  /* 0x0000000000017941 */ /* 0x000fea0003800000 */
.L_x_291:
[----:B------:R-:W-:Y:S05]  /*c4f0*/  @P1 BRA `(.L_x_293) ;  /* 0x00000020009c1947 */ /* 0x000fea0003800000 */
[----:B------:R-:W2:Y:S01]  /*c500*/  LDL.LU R2, [R1+0x6c] ;  /* 0x00006c0001027983 */ /* 0x000ea20000300800 */
[----:B-----5:R-:W-:-:S04]  /*c510*/  LOP3.LUT R0, R0, 0xff, RZ, 0xc0, !PT ;  /* 0x000000ff00007812 */ /* 0x020fc800078ec0ff */
[----:B------:R-:W-:-:S05]  /*c520*/  F2FP.F16.E4M3.UNPACK_B R0, R0 ;  /* 0x00000000ff00723e */ /* 0x000fca00020006ff */
[----:B------:R-:W-:-:S05]  /*c530*/  HADD2.F32 R0, -RZ, R0.H0_H0 ;  /* 0x20000000ff007230 */ /* 0x000fca0000004100 */
[----:B------:R-:W-:-:S04]  /*c540*/  FMUL R0, R0, UR31 ;  /* 0x0000001f00007c20 */ /* 0x000fc80008400000 */
[----:B--2---:R-:W-:-:S05]  /*c550*/  FFMA R0, R2, UR32, R0 ;  /* 0x0000002002007c23 */ /* 0x004fca0008000000 */
[----:B0-----:R-:W-:-:S05]  /*c560*/  F2FP.SATFINITE.E4M3.F32.PACK_AB_MERGE_C R3, RZ, R0, RZ ;  /* 0x00000000ff03723e */ /* 0x001fca00048070ff */
[----:B------:R0:W-:Y:S01]  /*c570*/  STG.E.U8 desc[UR20][R26.64+0xf9], R3 ;  /* 0x0000f9031a007986 */ /* 0x0001e2000c101114 */
[----:B------:R-:W-:Y:S05]  /*c580*/  BRA `(.L_x_293) ;  /* 0x0000002000787947 */ /* 0x000fea0003800000 */
.L_x_36:
[----:B------:R-:W-:Y:S01]  /*c590*/  ISETP.GE.AND P1, PT, R39, 0x1, PT ;  /* 0x000000012700780c */ /* 0x000fe20003f26270 */
[----:B------:R-:W-:Y:S01]  /*c5a0*/  FMUL R228, R228, UR32 ;  /* 0x00000020e4e47c20 */ /* 0x000fe20008400000 */
[----:B------:R-:W-:Y:S01]  /*c5b0*/  FMUL R227, R227, UR32 ;  /* 0x00000020e3e37c20 */ /* 0x000fe20008400000 */
[----:B------:R-:W-:Y:S01]  /*c5c0*/  ISETP.GE.AND P0, PT, R39, 0x9, PT ;  /* 0x000000092700780c */ /* 0x000fe20003f06270 */
[----:B------:R-:W-:Y:S01]  /*c5d0*/  FMUL R226, R226, UR32 ;  /* 0x00000020e2e27c20 */ /* 0x000fe20008400000 */
[C---:B------:R-:W-:Y:S02]  /*c5e0*/  ISETP.LT.OR P4, PT, R34.reuse, 0x1, !P1 ;  /* 0x000000012200780c */ /* 0x040fe40004f81670 */
[----:B------:R-:W-:Y:S02]  /*c5f0*/  ISETP.LT.OR P5, PT, R34, 0x2, !P1 ;  /* 0x000000022200780c */ /* 0x000fe40004fa1670 */
[----:B------:R-:W-:Y:S02]  /*c600*/  F2FP.SATFINITE.E4M3.F32.PACK_AB_MERGE_C R29, RZ, R228, RZ ;  /* 0x000000e4ff1d723e */ /* 0x000fe400048070ff */
[----:B------:R-:W-:-:S02]  /*c610*/  F2FP.SATFINITE.E4M3.F32.PACK_AB_MERGE_C R227, RZ, R227, RZ ;  /* 0x000000e3ffe3723e */ /* 0x000fc400048070ff */
[----:B------:R-:W-:Y:S01]  /*c620*/  ISETP.LT.OR P3, PT, R34, 0x1, !P0 ;  /* 0x000000012200780c */ /* 0x000fe20004761670 */
[----:B------:R-:W-:-:S04]  /*c630*/  FMUL R225, R225, UR32 ;  /* 0x00000020e1e17c20 */ /* 0x000fc80008400000 */
[----:B------:R1:W-:Y:S01]  /*c640*/  @!P4 STG.E.U8 desc[UR20][R24.64], R29 ;  /* 0x0000001d1800c986 */ /* 0x0003e2000c101114 */
[----:B------:R-:W-:-:S03]  /*c650*/  ISETP.LT.OR P4, PT, R34, 0x2, !P0 ;  /* 0x000000022200780c */ /* 0x000fc60004781670 */
[----:B------:R2:W-:Y:S01]  /*c660*/  @!P5 STG.E.U8 desc[UR20][R24.64+0x1], R227 ;  /* 0x000001e31800d986 */ /* 0x0005e2000c101114 */
[----:B------:R-:W-:Y:S01]  /*c670*/  ISETP.LT.OR P5, PT, R34, 0x9, !P1 ;  /* 0x000000092200780c */ /* 0x000fe20004fa1670 */
[----:B------:R-:W-:Y:S01]  /*c680*/  FMUL R224, R224, UR32 ;  /* 0x00000020e0e07c20 */ /* 0x000fe20008400000 */
[----:B------:R-:W-:Y:S01]  /*c690*/  ISETP.LT.OR P6, PT, R34, 0xa, !P1 ;  /* 0x0000000a2200780c */ /* 0x000fe20004fc1670 */
[----:B------:R-:W-:Y:S01]  /*c6a0*/  FMUL R223, R223, UR32 ;  /* 0x00000020dfdf7c20 */ /* 0x000fe20008400000 */
[----:B------:R-:W-:Y:S02]  /*c6b0*/  F2FP.SATFINITE.E4M3.F32.PACK_AB_MERGE_C R31, RZ, R226, RZ ;  /* 0x000000e2ff1f723e */ /* 0x000fe400048070ff */
[----:B------:R-:W-:Y:S02]  /*c6c0*/  F2FP.SATFINITE.E4M3.F32.PACK_AB_MERGE_C R225, RZ, R225, RZ ;  /* 0x000000e1ffe1723e */ /* 0x000fe400048070ff */
[----:B-1----:R-:W-:Y:S01]  /*c6d0*/  F2FP.SATFINITE.E4M3.F32.PACK_AB_MERGE_C R29, RZ, R224, RZ ;  /* 0x000000e0ff1d723e */ /* 0x002fe200048070ff */
[----:B------:R-:W-:Y:S01]  /*c6e0*/  @!P3 STG.E.U8 desc[UR20][R26.64], R31 ;  /* 0x0000001f1a00b986 */ /* 0x000fe2000c101114 */
[----:B------:R-:W-:-:S02]  /*c6f0*/  F2FP.SATFINITE.E4M3.F32.PACK_AB_MERGE_C R223, RZ, R223, RZ ;  /* 0x000000dfffdf723e */ /* 0x000fc400048070ff */
[C---:B------:R-:W-:Y:S01]  /*c700*/  ISETP.LT.OR P3, PT, R34.reuse, 0x9, !P0 ;  /* 0x000000092200780c */ /* 0x040fe20004761670 */
[----:B------:R-:W-:Y:S01]  /*c710*/  @!P4 STG.E.U8 desc[UR20][R26.64+0x1], R225 ;  /* 0x000001e11a00c986 */ /* 0x000fe2000c101114 */
[----:B------:R-:W-:-:S03]  /*c720*/  ISETP.LT.OR P4, PT, R34, 0xa, !P0 ;  /* 0x0000000a2200780c */ /* 0x000fc60004781670 */
[----:B------:R1:W-:Y:S01]  /*c730*/  @!P5 STG.E.U8 desc[UR20][R24.64+0x8], R29 ;  /* 0x0000081d1800d986 */ /* 0x0003e2000c101114 */
[----:B------:R-:W-:Y:S01]  /*c740*/  ISETP.LT.OR P5, PT, R34, 0x11, !P1 ;  /* 0x000000112200780c */ /* 0x000fe20004fa1670 */
[----:B------:R-:W-:Y:S01]  /*c750*/  FMUL R222, R222, UR32 ;  /* 0x00000020dede7c20 */ /* 0x000fe20008400000 */
[----:B------:R-:W-:Y:S01]  /*c760*/  FMUL R221, R221, UR32 ;  /* 0x00000020dddd7c20 */ /* 0x000fe20008400000 */
[----:B------:R-:W-:Y:S01]  /*c770*/  FMUL R220, R220, UR32 ;  /* 0x00000020dcdc7c20 */ /* 0x000fe20008400000 */
[----:B------:R-:W-:Y:S01]  /*c780*/  @!P6 STG.E.U8 desc[UR20][R24.64+0x9], R223 ;  /* 0x000009df1800e986 */ /* 0x000fe2000c101114 */
[----:B------:R-:W-:Y:S01]  /*c790*/  ISETP.LT.OR P6, PT, R34, 0x12, !P1 ;  /* 0x000000122200780c */ /* 0x000fe20004fc1670 */
[----:B------:R-:W-:Y:S01]  /*c7a0*/  FMUL R219, R219, UR32 ;  /* 0x00000020dbdb7c20 */ /* 0x000fe20008400000 */
[----:B------:R-:W-:Y:S01]  /*c7b0*/  F2FP.SATFINITE.E4M3.F32.PACK_AB_MERGE_C R33, RZ, R222, RZ ;  /* 0x000000deff21723e */ /* 0x000fe200048070ff */
[----:B--2---:R-:W2:Y:S01]  /*c7c0*/  LDL.LU R227, [R1+0x8] ;  /* 0x0000080001e37983 */ /* 0x004ea20000300800 */
[----:B------:R-:W-:-:S02]  /*c7d0*/  F2FP.SATFINITE.E4M3.F32.PACK_AB_MERGE_C R221, RZ, R221, RZ ;  /* 0x000000ddffdd723e */ /* 0x000fc400048070ff */
[----:B-1----:R-:W-:Y:S01]  /*c7e0*/  F2FP.SATFINITE.E4M3.F32.PACK_AB_MERGE_C R29, RZ, R220, RZ ;  /* 0x000000dcff1d723e */ /* 0x002fe200048070ff */
[----:B------:R-:W3:Y:S04]  /*c7f0*/  LDL.LU R226, [R1+0x4] ;  /* 0x0000040001e27983 */ /* 0x000ee80000300800 */
[----:B------:R-:W4:Y:S01]  /*c800*/  LDL.LU R224, [R1] ;  /* 0x0000000001e07983 */ /* 0x000f220000300800 */
[----:B------:R-:W-:-:S03]  /*c810*/  F2FP.SATFINITE.E4M3.F32.PACK_AB_MERGE_C R219, RZ, R219, RZ ;  /* 0x000000dbffdb723e */ /* 0x000fc600048070ff */
[----:B------:R-:W-:Y:S01]  /*c820*/  @!P3 STG.E.U8 desc[UR20][R26.64+0x8], R33 ;  /* 0x000008211a00b986 */ /* 0x000fe2000c101114 */
[----:B------:R-:W-:-:S03]  /*c830*/  ISETP.LT.OR P3, PT, R34, 0x11, !P0 ;  /* 0x000000112200780c */ /* 0x000fc60004761670 */
        /* <DEDUP_REMOVED lines=11> */
[----:B------:R-:W-:Y:S01]  /*c8f0*/  FMUL R214, R214, UR32 ;  /* 0x00000020d6d67c20 */ /* 0x000fe20008400000 */
[----:B------:R-:W-:Y:S01]  /*c900*/  F2FP.SATFINITE.E4M3.F32.PACK_AB_MERGE_C R217, RZ, R217, RZ ;  /* 0x000000d9ffd9723e */ /* 0x000fe200048070ff */
[----:B------:R-:W-:Y:S01]  /*c910*/  FMUL R213, R213, UR32 ;  /* 0x00000020d5d57c20 */ /* 0x000fe20008400000 */
        /* <DEDUP_REMOVED lines=8> */
[----:B------:R-:W-:Y:S02]  /*c9a0*/  FMUL R212, R212, UR32 ;  /* 0x00000020d4d47c20 */ /* 0x000fe40008400000 */
[----:B------:R-:W-:Y:S01]  /*c9b0*/  @!P6 STG.E.U8 desc[UR20][R24.64+0x19], R215 ;  /* 0x000019d71800e986 */ /* 0x000fe2000c101114 */
[----:B------:R-:W-:Y:S01]  /*c9c0*/  ISETP.LT.OR P6, PT, R34, 0x22, !P1 ;  /* 0x000000222200780c */ /* 0x000fe20004fc1670 */
[----:B------:R-:W-:Y:S01]  /*c9d0*/  FMUL R211, R211, UR32 ;  /* 0x00000020d3d37c20 */ /* 0x000fe20008400000 */
[----:B------:R-:W-:Y:S01]  /*c9e0*/  F2FP.SATFINITE.E4M3.F32.PACK_AB_MERGE_C R33, RZ, R214, RZ ;  /* 0x000000d6ff21723e */ /* 0x000fe200048070ff */
[----:B------:R-:W-:Y:S01]  /*c9f0*/  FMUL R210, R210, UR32 ;  /* 0x00000020d2d27c20 */ /* 0x000fe20008400000 */
[----:B------:R-:W-:Y:S01]  /*ca00*/  F2FP.SATFINITE.E4M3.F32.PACK_AB_MERGE_C R213, RZ, R213, RZ ;  /* 0x000000d5ffd5723e */ /* 0x000fe200048070ff */
[----:B------:R-:W-:Y:S01]  /*ca10*/  FMUL R209, R209, UR32 ;  /* 0x00000020d1d17c20 */ /* 0x000fe20008400000 */
        /* <DEDUP_REMOVED lines=8> */
[----:B------:R-:W-:-:S03]  /*caa0*/  ISETP.LT.OR P5, PT, R34, 0x29, !P1 ;  /* 0x000000292200780c */ /* 0x000fc60004fa1670 */
        /* <DEDUP_REMOVED lines=240> */
[----:B------:R0:W-:Y:S01]  /*d9b0*/  @!P6 STG.E.U8 desc[UR20][R24.64+0x99], R23 ;  /* 0x000099171800e986 */ /* 0x0001e2000c101114 */
        /* <DEDUP_REMOVED lines=11> */
[----:B------:R1:W-:Y:S01]  /*da70*/  @!P4 STG.E.U8 desc[UR20][R26.64+0x99], R21 ;  /* 0x000099151a00c986 */ /* 0x0003e2000c101114 */
[----:B------:R-:W-:-:S03]  /*da80*/  ISETP.LT.OR P4, PT, R34, 0xa2, !P0 ;  /* 0x000000a22200780c */ /* 0x000fc60004781670 */
[----:B------:R-:W-:Y:S01]  /*da90*/  @!P5 STG.E.U8 desc[UR20][R24.64+0xa0], R29 ;  /* 0x0000a01d1800d986 */ /* 0x000fe2000c101114 */
[----:B------:R-:W-:-:S03]  /*daa0*/  ISETP.LT.OR P5, PT, R34, 0xa9, !P1 ;  /* 0x000000a92200780c */ /* 0x000fc60004fa1670 */
[----:B------:R2:W-:Y:S01]  /*dab0*/  @!P6 STG.E.U8 desc[UR20][R24.64+0xa1], R19 ;  /* 0x0000a1131800e986 */ /* 0x0005e2000c101114 */
[----:B------:R-:W-:Y:S01]  /*dac0*/  ISETP.LT.OR P6, PT, R34, 0xaa, !P1 ;  /* 0x000000aa2200780c */ /* 0x000fe20004fc1670 */
[----:B------:R-:W-:Y:S01]  /*dad0*/  FMUL R15, R15, UR32 ;  /* 0x000000200f0f7c20 */ /* 0x000fe20008400000 */
[----:B0-----:R-:W-:Y:S01]  /*dae0*/  F2FP.SATFINITE.E4M3.F32.PACK_AB_MERGE_C R23, RZ, R18, RZ ;  /* 0x00000012ff17723e */ /* 0x001fe200048070ff */
[----:B------:R-:W-:Y:S01]  /*daf0*/  FMUL R14, R14, UR32 ;  /* 0x000000200e0e7c20 */ /* 0x000fe20008400000 */
[----:B------:R-:W-:Y:S01]  /*db00*/  F2FP.SATFINITE.E4M3.F32.PACK_AB_MERGE_C R17, RZ, R17, RZ ;  /* 0x00000011ff11723e */ /* 0x000fe200048070ff */
[----:B------:R-:W-:Y:S01]  /*db10*/  FMUL R13, R13, UR32 ;  /* 0x000000200d0d7c20 */ /* 0x000fe20008400000 */
[----:B-1----:R-:W-:Y:S01]  /*db20*/  F2FP.SATFINITE.E4M3.F32.PACK_AB_MERGE_C R21, RZ, R16, RZ ;  /* 0x00000010ff15723e */ /* 0x002fe200048070ff */
[----:B------:R-:W-:Y:S01]  /*db30*/  @!P3 STG.E.U8 desc[UR20][R26.64+0xa0], R23 ;  /* 0x0000a0171a00b986 */ /* 0x000fe2000c101114 */
[----:B------:R-:W-:Y:S02]  /*db40*/  F2FP.SATFINITE.E4M3.F32.PACK_AB_MERGE_C R15, RZ, R15, RZ ;  /* 0x0000000fff0f723e */ /* 0x000fe400048070ff */
[C---:B------:R-:W-:Y:S01]  /*db50*/  ISETP.LT.OR P3, PT, R34.reuse, 0xa9, !P0 ;  /* 0x000000a92200780c */ /* 0x040fe20004761670 */
[----:B------:R-:W-:Y:S01]  /*db60*/  @!P4 STG.E.U8 desc[UR20][R26.64+0xa1], R17 ;  /* 0x0000a1111a00c986 */ /* 0x000fe2000c101114 */
[----:B------:R-:W-:-:S03]  /*db70*/  ISETP.LT.OR P4, PT, R34, 0xaa, !P0 ;  /* 0x000000aa2200780c */ /* 0x000fc60004781670 */
[----:B------:R-:W-:Y:S01]  /*db80*/  @!P5 STG.E.U8 desc[UR20][R24.64+0xa8], R21 ;  /* 0x0000a8151800d986 */ /* 0x000fe2000c101114 */
[----:B------:R-:W-:Y:S01]  /*db90*/  ISETP.LT.OR P5, PT, R34, 0xb1, !P1 ;  /* 0x000000b12200780c */ /* 0x000fe20004fa1670 */
[----:B------:R-:W-:Y:S02]  /*dba0*/  FMUL R12, R12, UR32 ;  /* 0x000000200c0c7c20 */ /* 0x000fe40008400000 */
[----:B------:R0:W-:Y:S01]  /*dbb0*/  @!P6 STG.E.U8 desc[UR20][R24.64+0xa9], R15 ;  /* 0x0000a90f1800e986 */ /* 0x0001e2000c101114 */
[----:B------:R-:W-:Y:S01]  /*dbc0*/  ISETP.LT.OR P6, PT, R34, 0xb2, !P1 ;  /* 0x000000b22200780c */ /* 0x000fe20004fc1670 */
[----:B------:R-:W-:Y:S01]  /*dbd0*/  FMUL R11, R11, UR32 ;  /* 0x000000200b0b7c20 */ /* 0x000fe20008400000 */
[----:B--2---:R-:W-:Y:S01]  /*dbe0*/  F2FP.SATFINITE.E4M3.F32.PACK_AB_MERGE_C R19, RZ, R14, RZ ;  /* 0x0000000eff13723e */ /* 0x004fe200048070ff */
[----:B------:R-:W2:Y:S01]  /*dbf0*/  LDL.LU R223, [R1+0x18] ;  /* 0x0000180001df7983 */ /* 0x000ea20000300800 */
[----:B------:R-:W-:Y:S02]  /*dc00*/  F2FP.SATFINITE.E4M3.F32.PACK_AB_MERGE_C R13, RZ, R13, RZ ;  /* 0x0000000dff0d723e */ /* 0x000fe400048070ff */
[----:B------:R-:W-:Y:S01]  /*dc10*/  F2FP.SATFINITE.E4M3.F32.PACK_AB_MERGE_C R11, RZ, R11, RZ ;  /* 0x0000000bff0b723e */ /* 0x000fe200048070ff */
[----:B------:R-:W-:Y:S01]  /*dc20*/  @!P3 STG.E.U8 desc[UR20][R26.64+0xa8], R19 ;  /* 0x0000a8131a00b986 */ /* 0x000fe2000c101114 */
[----:B0-----:R-:W-:-:S03]  /*dc30*/  F2FP.SATFINITE.E4M3.F32.PACK_AB_MERGE_C R15, RZ, R12, RZ ;  /* 0x0000000cff0f723e */ /* 0x001fc600048070ff */
[----:B------:R0:W-:Y:S01]  /*dc40*/  @!P4 STG.E.U8 desc[UR20][R26.64+0xa9], R13 ;  /* 0x0000a90d1a00c986 */ /* 0x0001e2000c101114 */
[C---:B------:R-:W-:Y:S02]  /*dc50*/  ISETP.LT.OR P3, PT, R34.reuse, 0xb1, !P0 ;  /* 0x000000b12200780c */ /* 0x040fe40004761670 */
[C---:B------:R-:W-:Y:S01]  /*dc60*/  ISETP.LT.OR P4, PT, R34.reuse, 0xb2, !P0 ;  /* 0x000000b22200780c */ /* 0x040fe20004781670 */
[----:B------:R-:W-:Y:S01]  /*dc70*/  @!P5 STG.E.U8 desc[UR20][R24.64+0xb0], R15 ;  /* 0x0000b00f1800d986 */ /* 0x000fe2000c101114 */
[----:B------:R-:W-:Y:S01]  /*dc80*/  ISETP.LT.OR P5, PT, R34, 0xb9, !P1 ;  /* 0x000000b92200780c */ /* 0x000fe20004fa1670 */
[----:B------:R-:W-:Y:S01]  /*dc90*/  FMUL R10, R10, UR32 ;  /* 0x000000200a0a7c20 */ /* 0x000fe20008400000 */
[----:B------:R-:W-:Y:S01]  /*dca0*/  FMUL R9, R9, UR32 ;  /* 0x0000002009097c20 */ /* 0x000fe20008400000 */
[----:B------:R-:W2:Y:S01]  /*dcb0*/  LDL.LU R222, [R1+0x14] ;  /* 0x0000140001de7983 */ /* 0x000ea20000300800 */
[----:B------:R-:W-:-:S03]  /*dcc0*/  FMUL R8, R8, UR32 ;  /* 0x0000002008087c20 */ /* 0x000fc60008400000 */
[----:B------:R-:W2:Y:S01]  /*dcd0*/  LDL.LU R220, [R1+0x10] ;  /* 0x0000100001dc7983 */ /* 0x000ea20000300800 */
[----:B------:R-:W-:-:S03]  /*dce0*/  F2FP.SATFINITE.E4M3.F32.PACK_AB_MERGE_C R17, RZ, R10, RZ ;  /* 0x0000000aff11723e */ /* 0x000fc600048070ff */
[----:B------:R-:W2:Y:S01]  /*dcf0*/  LDL.LU R221, [R1+0xc] ;  /* 0x00000c0001dd7983 */ /* 0x000ea20000300800 */
[----:B------:R-:W-:Y:S01]  /*dd00*/  F2FP.SATFINITE.E4M3.F32.PACK_AB_MERGE_C R9, RZ, R9, RZ ;  /* 0x00000009ff09723e */ /* 0x000fe200048070ff */
[----:B------:R-:W-:Y:S01]  /*dd10*/  FMUL R7, R7, UR32 ;  /* 0x0000002007077c20 */ /* 0x000fe20008400000 */
[----:B0-----:R-:W-:Y:S01]  /*dd20*/  F2FP.SATFINITE.E4M3.F32.PACK_AB_MERGE_C R13, RZ, R8, RZ ;  /* 0x00000008ff0d723e */ /* 0x001fe200048070ff */
[----:B------:R0:W-:Y:S01]  /*dd30*/  @!P6 STG.E.U8 desc[UR20][R24.64+0xb1], R11 ;  /* 0x0000b10b1800e986 */ /* 0x0001e2000c101114 */
[----:B------:R-:W-:Y:S01]  /*dd40*/  ISETP.LT.OR P6, PT, R34, 0xba, !P1 ;  /* 0x000000ba2200780c */ /* 0x000fe20004fc1670 */
[----:B-----5:R-:W-:Y:S01]  /*dd50*/  FMUL R2, R2, UR32 ;  /* 0x0000002002027c20 */ /* 0x020fe20008400000 */
[----:B------:R-:W-:Y:S01]  /*dd60*/  F2FP.SATFINITE.E4M3.F32.PACK_AB_MERGE_C R7, RZ, R7, RZ ;  /* 0x00000007ff07723e */ /* 0x000fe200048070ff */
[----:B------:R-:W-:Y:S01]  /*dd70*/  @!P3 STG.E.U8 desc[UR20][R26.64+0xb0], R17 ;  /* 0x0000b0111a00b986 */ /* 0x000fe2000c101114 */
[----:B------:R-:W-:Y:S01]  /*dd80*/  FMUL R3, R3, UR32 ;  /* 0x0000002003037c20 */ /* 0x000fe20008400000 */
[----:B------:R-:W-:Y:S01]  /*dd90*/  FMUL R4, R4, UR32 ;  /* 0x0000002004047c20 */ /* 0x000fe20008400000 */
[C---:B------:R-:W-:Y:S01]  /*dda0*/  ISETP.LT.OR P3, PT, R34.reuse, 0xb9, !P0 ;  /* 0x000000b92200780c */ /* 0x040fe20004761670 */
[----:B------:R1:W-:Y:S01]  /*ddb0*/  @!P4 STG.E.U8 desc[UR20][R26.64+0xb1], R9 ;  /* 0x0000b1091a00c986 */ /* 0x0003e2000c101114 */
[----:B------:R-:W-:Y:S01]  /*ddc0*/  ISETP.LT.OR P4, PT, R34, 0xba, !P0 ;  /* 0x000000ba2200780c */ /* 0x000fe20004781670 */
[----:B------:R-:W-:Y:S01]  /*ddd0*/  FMUL R6, R6, UR32 ;  /* 0x0000002006067c20 */ /* 0x000fe20008400000 */
[----:B------:R-:W-:Y:S01]  /*dde0*/  FMUL R5, R5, UR32 ;  /* 0x0000002005057c20 */ /* 0x000fe20008400000 */
[----:B------:R3:W-:Y:S01]  /*ddf0*/  @!P5 STG.E.U8 desc[UR20][R24.64+0xb8], R13 ;  /* 0x0000b80d1800d986 */ /* 0x0007e2000c101114 */
[----:B------:R-:W-:Y:S01]  /*de00*/  ISETP.LT.OR P5, PT, R34, 0xc1, !P1 ;  /* 0x000000c12200780c */ /* 0x000fe20004fa1670 */
[----:B------:R-:W-:Y:S01]  /*de10*/  FMUL R0, R0, UR32 ;  /* 0x0000002000007c20 */ /* 0x000fe20008400000 */
[----:B0-----:R-:W-:Y:S01]  /*de20*/  F2FP.SATFINITE.E4M3.F32.PACK_AB_MERGE_C R11, RZ, R6, RZ ;  /* 0x00000006ff0b723e */ /* 0x001fe200048070ff */
[----:B------:R-:W2:Y:S01]  /*de30*/  LDL.LU R225, [R1+0x1c] ;  /* 0x00001c0001e17983 */ /* 0x000ea20000300800 */
[----:B------:R-:W-:-:S03]  /*de40*/  F2FP.SATFINITE.E4M3.F32.PACK_AB_MERGE_C R5, RZ, R5, RZ ;  /* 0x00000005ff05723e */ /* 0x000fc600048070ff */
[----:B------:R0:W-:Y:S01]  /*de50*/  @!P6 STG.E.U8 desc[UR20][R24.64+0xb9], R7 ;  /* 0x0000b9071800e986 */ /* 0x0001e2000c101114 */
[----:B-1----:R-:W-:Y:S01]  /*de60*/  F2FP.SATFINITE.E4M3.F32.PACK_AB_MERGE_C R9, RZ, R4, RZ ;  /* 0x00000004ff09723e */ /* 0x002fe200048070ff */
[----:B------:R-:W-:Y:S01]  /*de70*/  FMUL R4, R227, UR32 ;  /* 0x00000020e3047c20 */ /* 0x000fe20008400000 */
[----:B------:R-:W-:Y:S01]  /*de80*/  ISETP.LT.OR P6, PT, R34, 0xc2, !P1 ;  /* 0x000000c22200780c */ /* 0x000fe20004fc1670 */
[----:B------:R-:W-:Y:S01]  /*de90*/  @!P3 STG.E.U8 desc[UR20][R26.64+0xb8], R11 ;  /* 0x0000b80b1a00b986 */ /* 0x000fe2000c101114 */
[----:B---3--:R-:W-:Y:S01]  /*dea0*/  F2FP.SATFINITE.E4M3.F32.PACK_AB_MERGE_C R13, RZ, R2, RZ ;  /* 0x00000002ff0d723e */ /* 0x008fe200048070ff */
[----:B----4-:R-:W-:Y:S01]  /*deb0*/  FMUL R2, R224, UR32 ;  /* 0x00000020e0027c20 */ /* 0x010fe20008400000 */
[----:B------:R-:W-:Y:S01]  /*dec0*/  ISETP.LT.OR P3, PT, R34, 0xc1, !P0 ;  /* 0x000000c12200780c */ /* 0x000fe20004761670 */
[----:B------:R-:W3:Y:S01]  /*ded0*/  LDL.LU R224, [R1+0x20] ;  /* 0x0000200001e07983 */ /* 0x000ee20000300800 */
[----:B0-----:R-:W-:Y:S01]  /*dee0*/  F2FP.SATFINITE.E4M3.F32.PACK_AB_MERGE_C R7, RZ, R3, RZ ;  /* 0x00000003ff07723e */ /* 0x001fe200048070ff */
[----:B------:R-:W-:-:S02]  /*def0*/  FMUL R3, R226, UR32 ;  /* 0x00000020e2037c20 */ /* 0x000fc40008400000 */
[----:B------:R0:W-:Y:S01]  /*df00*/  @!P4 STG.E.U8 desc[UR20][R26.64+0xb9], R5 ;  /* 0x0000b9051a00c986 */ /* 0x0001e2000c101114 */
[----:B------:R-:W-:-:S03]  /*df10*/  ISETP.LT.OR P4, PT, R34, 0xc2, !P0 ;  /* 0x000000c22200780c */ /* 0x000fc60004781670 */
[----:B------:R-:W4:Y:S04]  /*df20*/  LDL.LU R226, [R1+0x24] ;  /* 0x0000240001e27983 */ /* 0x000f280000300800 */
[----:B------:R-:W4:Y:S04]  /*df30*/  LDL.LU R227, [R1+0x28] ;  /* 0x0000280001e37983 */ /* 0x000f280000300800 */
[----:B------:R-:W-:Y:S01]  /*df40*/  @!P5 STG.E.U8 desc[UR20][R24.64+0xc0], R9 ;  /* 0x0000c0091800d986 */ /* 0x000fe2000c101114 */
[C---:B------:R-:W-:Y:S02]  /*df50*/  ISETP.LT.OR P5, PT, R34.reuse, 0xc9, !P1 ;  /* 0x000000c92200780c */ /* 0x040fe40004fa1670 */
[----:B0-----:R-:W-:Y:S01]  /*df60*/  F2FP.SATFINITE.E4M3.F32.PACK_AB_MERGE_C R5, RZ, R0, RZ ;  /* 0x00000000ff05723e */ /* 0x001fe200048070ff */
[----:B------:R0:W-:Y:S01]  /*df70*/  @!P6 STG.E.U8 desc[UR20][R24.64+0xc1], R7 ;  /* 0x0000c1071800e986 */ /* 0x0001e2000c101114 */
[----:B------:R-:W-:-:S03]  /*df80*/  ISETP.LT.OR P6, PT, R34, 0xca, !P1 ;  /* 0x000000ca2200780c */ /* 0x000fc60004fc1670 */
[----:B------:R-:W-:Y:S01]  /*df90*/  @!P3 STG.E.U8 desc[UR20][R26.64+0xc0], R13 ;  /* 0x0000c00d1a00b986 */ /* 0x000fe2000c101114 */
[----:B------:R-:W-:-:S03]  /*dfa0*/  ISETP.LT.OR P3, PT, R34, 0xc9, !P0 ;  /* 0x000000c92200780c */ /* 0x000fc60004761670 */
[----:B------:R1:W-:Y:S01]  /*dfb0*/  @!P4 STG.E.U8 desc[UR20][R26.64+0xc1], R5 ;  /* 0x0000c1051a00c986 */ /* 0x0003e2000c101114 */
[----:B0-----:R-:W-:Y:S02]  /*dfc0*/  F2FP.SATFINITE.E4M3.F32.PACK_AB_MERGE_C R7, RZ, R2, RZ ;  /* 0x00000002ff07723e */ /* 0x001fe400048070ff */
[----:B------:R-:W-:-:S03]  /*dfd0*/  ISETP.LT.OR P4, PT, R34, 0xca, !P0 ;  /* 0x000000ca2200780c */ /* 0x000fc60004781670 */
[----:B------:R0:W-:Y:S01]  /*dfe0*/  @!P5 STG.E.U8 desc[UR20][R24.64+0xc8], R7 ;  /* 0x0000c8071800d986 */ /* 0x0001e2000c101114 */
[----:B------:R-:W-:Y:S02]  /*dff0*/  ISETP.LT.OR P5, PT, R34, 0xd1, !P1 ;  /* 0x000000d12200780c */ /* 0x000fe40004fa1670 */
[----:B------:R-:W-:Y:S02]  /*e000*/  F2FP.SATFINITE.E4M3.F32.PACK_AB_MERGE_C R9, RZ, R3, RZ ;  /* 0x00000003ff09723e */ /* 0x000fe400048070ff */
[----:B------:R-:W-:-:S03]  /*e010*/  F2FP.SATFINITE.E4M3.F32.PACK_AB_MERGE_C R11, RZ, R4, RZ ;  /* 0x00000004ff0b723e */ /* 0x000fc600048070ff */
[----:B------:R0:W-:Y:S04]  /*e020*/  @!P6 STG.E.U8 desc[UR20][R24.64+0xc9], R9 ;  /* 0x0000c9091800e986 */ /* 0x0001e8000c101114 */
[----:B------:R-:W-:Y:S01]  /*e030*/  @!P3 STG.E.U8 desc[UR20][R26.64+0xc8], R11 ;  /* 0x0000c80b1a00b986 */ /* 0x000fe2000c101114 */
[----:B--2---:R-:W-:Y:S01]  /*e040*/  FMUL R2, R220, UR32 ;  /* 0x00000020dc027c20 */ /* 0x004fe20008400000 */
[----:B------:R-:W-:Y:S02]  /*e050*/  FMUL R0, R221, UR32 ;  /* 0x00000020dd007c20 */ /* 0x000fe40008400000 */
[----:B------:R-:W2:Y:S03]  /*e060*/  LDL.LU R221, [R1+0x2c] ;  /* 0x00002c0001dd7983 */ /* 0x000ea60000300800 */
[----:B-1----:R-:W-:Y:S01]  /*e070*/  F2FP.SATFINITE.E4M3.F32.PACK_AB_MERGE_C R5, RZ, R0, RZ ;  /* 0x00000000ff05723e */ /* 0x002fe200048070ff */
[----:B------:R-:W2:Y:S01]  /*e080*/  LDL.LU R220, [R1+0x30] ;  /* 0x0000300001dc7983 */ /* 0x000ea20000300800 */
[----:B------:R-:W-:Y:S01]  /*e090*/  FMUL R0, R223, UR32 ;  /* 0x00000020df007c20 */ /* 0x000fe20008400000 */
[----:B------:R-:W-:Y:S01]  /*e0a0*/  FMUL R3, R222, UR32 ;  /* 0x00000020de037c20 */ /* 0x000fe20008400000 */
[----:B0-----:R-:W-:Y:S01]  /*e0b0*/  F2FP.SATFINITE.E4M3.F32.PACK_AB_MERGE_C R7, RZ, R2, RZ ;  /* 0x00000002ff07723e */ /* 0x001fe200048070ff */
[----:B------:R-:W2:Y:S02]  /*e0c0*/  LDL.LU R222, [R1+0x34] ;  /* 0x0000340001de7983 */ /* 0x000ea40000300800 */
[----:B------:R-:W-:-:S02]  /*e0d0*/  F2FP.SATFINITE.E4M3.F32.PACK_AB_MERGE_C R13, RZ, R0, RZ ;  /* 0x00000000ff0d723e */ /* 0x000fc400048070ff */
[----:B------:R-:W2:Y:S01]  /*e0e0*/  LDL.LU R223, [R1+0x38] ;  /* 0x0000380001df7983 */ /* 0x000ea20000300800 */
[----:B------:R-:W-:Y:S01]  /*e0f0*/  F2FP.SATFINITE.E4M3.F32.PACK_AB_MERGE_C R9, RZ, R3, RZ ;  /* 0x00000003ff09723e */ /* 0x000fe200048070ff */
[----:B------:R-:W-:Y:S02]  /*e100*/  FMUL R2, R225, UR32 ;  /* 0x00000020e1027c20 */ /* 0x000fe40008400000 */
[----:B------:R-:W2:Y:S04]  /*e110*/  LDL.LU R225, [R1+0x3c] ;  /* 0x00003c0001e17983 */ /* 0x000ea80000300800 */
[----:B------:R-:W-:Y:S01]  /*e120*/  @!P4 STG.E.U8 desc[UR20][R26.64+0xc9], R5 ;  /* 0x0000c9051a00c986 */ /* 0x000fe2000c101114 */
[----:B---3--:R-:W-:-:S03]  /*e130*/  FMUL R0, R224, UR32 ;  /* 0x00000020e0007c20 */ /* 0x008fc60008400000 */
[----:B------:R0:W-:Y:S04]  /*e140*/  @!P5 STG.E.U8 desc[UR20][R24.64+0xd0], R7 ;  /* 0x0000d0071800d986 */ /* 0x0001e8000c101114 */
[----:B------:R-:W3:Y:S01]  /*e150*/  LDL.LU R224, [R1+0x40] ;  /* 0x0000400001e07983 */ /* 0x000ee20000300800 */
[----:B----4-:R-:W-:-:S03]  /*e160*/  FMUL R3, R226, UR32 ;  /* 0x00000020e2037c20 */ /* 0x010fc60008400000 */
[----:B------:R-:W4:Y:S01]  /*e170*/  LDL.LU R226, [R1+0x44] ;  /* 0x0000440001e27983 */ /* 0x000f220000300800 */
[----:B0-----:R-:W-:Y:S01]  /*e180*/  F2FP.SATFINITE.E4M3.F32.PACK_AB_MERGE_C R7, RZ, R0, RZ ;  /* 0x00000000ff07723e */ /* 0x001fe200048070ff */
[----:B------:R-:W-:Y:S02]  /*e190*/  FMUL R0, R227, UR32 ;  /* 0x00000020e3007c20 */ /* 0x000fe40008400000 */
[----:B------:R-:W4:Y:S01]  /*e1a0*/  LDL.LU R227, [R1+0x48] ;  /* 0x0000480001e37983 */ /* 0x000f220000300800 */
[C---:B------:R-:W-:Y:S02]  /*e1b0*/  ISETP.LT.OR P6, PT, R34.reuse, 0xd2, !P1 ;  /* 0x000000d22200780c */ /* 0x040fe40004fc1670 */
[C---:B------:R-:W-:Y:S01]  /*e1c0*/  ISETP.LT.OR P4, PT, R34.reuse, 0xd2, !P0 ;  /* 0x000000d22200780c */ /* 0x040fe20004781670 */
[----:B------:R-:W4:Y:S01]  /*e1d0*/  LDL.LU R219, [R1+0x4c] ;  /* 0x00004c0001db7983 */ /* 0x000f220000300800 */
[----:B------:R-:W-:Y:S02]  /*e1e0*/  F2FP.SATFINITE.E4M3.F32.PACK_AB_MERGE_C R5, RZ, R2, RZ ;  /* 0x00000002ff05723e */ /* 0x000fe400048070ff */
[----:B------:R-:W-:-:S02]  /*e1f0*/  ISETP.LT.OR P3, PT, R34, 0xd1, !P0 ;  /* 0x000000d12200780c */ /* 0x000fc40004761670 */
[----:B------:R-:W-:Y:S02]  /*e200*/  ISETP.LT.OR P5, PT, R34, 0xd9, !P1 ;  /* 0x000000d92200780c */ /* 0x000fe40004fa1670 */
[----:B------:R-:W-:-:S03]  /*e210*/  F2FP.SATFINITE.E4M3.F32.PACK_AB_MERGE_C R11, RZ, R0, RZ ;  /* 0x00000000ff0b723e */ /* 0x000fc600048070ff */
[----:B------:R0:W-:Y:S01]  /*e220*/  @!P6 STG.E.U8 desc[UR20][R24.64+0xd1], R9 ;  /* 0x0000d1091800e986 */ /* 0x0001e2000c101114 */
[----:B------:R-:W-:-:S03]  /*e230*/  ISETP.LT.OR P6, PT, R34, 0xda, !P1 ;  /* 0x000000da2200780c */ /* 0x000fc60004fc1670 */
[----:B------:R1:W-:Y:S01]  /*e240*/  @!P4 STG.E.U8 desc[UR20][R26.64+0xd1], R5 ;  /* 0x0000d1051a00c986 */ /* 0x0003e2000c101114 */
[----:B------:R-:W-:-:S03]  /*e250*/  ISETP.LT.OR P4, PT, R34, 0xda, !P0 ;  /* 0x000000da2200780c */ /* 0x000fc60004781670 */
[----:B------:R-:W-:Y:S01]  /*e260*/  @!P3 STG.E.U8 desc[UR20][R26.64+0xd0], R13 ;  /* 0x0000d00d1a00b986 */ /* 0x000fe2000c101114 */
[----:B0-----:R-:W-:-:S03]  /*e270*/  F2FP.SATFINITE.E4M3.F32.PACK_AB_MERGE_C R9, RZ, R3, RZ ;  /* 0x00000003ff09723e */ /* 0x001fc600048070ff */
[----:B------:R0:W-:Y:S04]  /*e280*/  @!P5 STG.E.U8 desc[UR20][R24.64+0xd8], R7 ;  /* 0x0000d8071800d986 */ /* 0x0001e8000c101114 */
[----:B------:R0:W-:Y:S01]  /*e290*/  @!P6 STG.E.U8 desc[UR20][R24.64+0xd9], R9 ;  /* 0x0000d9091800e986 */ /* 0x0001e2000c101114 */
[----:B--2---:R-:W-:-:S03]  /*e2a0*/  FMUL R0, R221, UR32 ;  /* 0x00000020dd007c20 */ /* 0x004fc60008400000 */
[----:B------:R-:W2:Y:S01]  /*e2b0*/  LDL.LU R221, [R1+0x50] ;  /* 0x0000500001dd7983 */ /* 0x000ea20000300800 */
[----:B------:R-:W-:-:S03]  /*e2c0*/  FMUL R2, R220, UR32 ;  /* 0x00000020dc027c20 */ /* 0x000fc60008400000 */
[----:B------:R-:W2:Y:S01]  /*e2d0*/  LDL.LU R220, [R1+0x54] ;  /* 0x0000540001dc7983 */ /* 0x000ea20000300800 */
[----:B-1----:R-:W-:Y:S01]  /*e2e0*/  F2FP.SATFINITE.E4M3.F32.PACK_AB_MERGE_C R5, RZ, R0, RZ ;  /* 0x00000000ff05723e */ /* 0x002fe200048070ff */
[----:B------:R-:W-:Y:S02]  /*e2f0*/  FMUL R3, R222, UR32 ;  /* 0x00000020de037c20 */ /* 0x000fe40008400000 */
[----:B------:R-:W2:Y:S01]  /*e300*/  LDL.LU R222, [R1+0x58] ;  /* 0x0000580001de7983 */ /* 0x000ea20000300800 */
[----:B0-----:R-:W-:Y:S01]  /*e310*/  F2FP.SATFINITE.E4M3.F32.PACK_AB_MERGE_C R7, RZ, R2, RZ ;  /* 0x00000002ff07723e */ /* 0x001fe200048070ff */
[----:B------:R-:W-:Y:S01]  /*e320*/  FMUL R4, R223, UR32 ;  /* 0x00000020df047c20 */ /* 0x000fe20008400000 */
[----:B------:R-:W-:Y:S01]  /*e330*/  F2FP.SATFINITE.E4M3.F32.PACK_AB_MERGE_C R9, RZ, R3, RZ ;  /* 0x00000003ff09723e */ /* 0x000fe200048070ff */
[----:B------:R-:W2:Y:S01]  /*e340*/  LDL.LU R223, [R1+0x5c] ;  /* 0x00005c0001df7983 */ /* 0x000ea20000300800 */
[----:B------:R-:W-:-:S03]  /*e350*/  FMUL R0, R225, UR32 ;  /* 0x00000020e1007c20 */ /* 0x000fc60008400000 */
[----:B------:R0:W-:Y:S04]  /*e360*/  @!P4 STG.E.U8 desc[UR20][R26.64+0xd9], R5 ;  /* 0x0000d9051a00c986 */ /* 0x0001e8000c101114 */
[----:B------:R-:W2:Y:S01]  /*e370*/  LDL.LU R225, [R1+0x60] ;  /* 0x0000600001e17983 */ /* 0x000ea20000300800 */
[----:B0-----:R-:W-:Y:S01]  /*e380*/  F2FP.SATFINITE.E4M3.F32.PACK_AB_MERGE_C R5, RZ, R0, RZ ;  /* 0x00000000ff05723e */ /* 0x001fe200048070ff */
[----:B---3--:R-:W-:Y:S02]  /*e390*/  FMUL R2, R224, UR32 ;  /* 0x00000020e0027c20 */ /* 0x008fe40008400000 */
[----:B------:R-:W3:Y:S01]  /*e3a0*/  LDL.LU R224, [R1+0x64] ;  /* 0x0000640001e07983 */ /* 0x000ee20000300800 */
[----:B----4-:R-:W-:-:S03]  /*e3b0*/  FMUL R3, R226, UR32 ;  /* 0x00000020e2037c20 */ /* 0x010fc60008400000 */
[----:B------:R-:W4:Y:S01]  /*e3c0*/  LDL.LU R226, [R1+0x68] ;  /* 0x0000680001e27983 */ /* 0x000f220000300800 */
[----:B------:R-:W-:-:S03]  /*e3d0*/  FMUL R0, R227, UR32 ;  /* 0x00000020e3007c20 */ /* 0x000fc60008400000 */
[----:B------:R-:W4:Y:S01]  /*e3e0*/  LDL.LU R227, [R1+0x6c] ;  /* 0x00006c0001e37983 */ /* 0x000f220000300800 */
[C---:B------:R-:W-:Y:S02]  /*e3f0*/  ISETP.LT.OR P3, PT, R34.reuse, 0xd9, !P0 ;  /* 0x000000d92200780c */ /* 0x040fe40004761670 */
[C---:B------:R-:W-:Y:S02]  /*e400*/  ISETP.LT.OR P5, PT, R34.reuse, 0xe1, !P1 ;  /* 0x000000e12200780c */ /* 0x040fe40004fa1670 */
[C---:B------:R-:W-:Y:S02]  /*e410*/  ISETP.LT.OR P6, PT, R34.reuse, 0xe2, !P1 ;  /* 0x000000e22200780c */ /* 0x040fe40004fc1670 */
[----:B------:R-:W-:-:S07]  /*e420*/  ISETP.LT.OR P4, PT, R34, 0xe2, !P0 ;  /* 0x000000e22200780c */ /* 0x000fce0004781670 */
[----:B------:R-:W-:Y:S01]  /*e430*/  @!P3 STG.E.U8 desc[UR20][R26.64+0xd8], R11 ;  /* 0x0000d80b1a00b986 */ /* 0x000fe2000c101114 */
[----:B------:R-:W-:-:S03]  /*e440*/  ISETP.LT.OR P3, PT, R34, 0xe1, !P0 ;  /* 0x000000e12200780c */ /* 0x000fc60004761670 */
[----:B------:R0:W-:Y:S01]  /*e450*/  @!P5 STG.E.U8 desc[UR20][R24.64+0xe0], R7 ;  /* 0x0000e0071800d986 */ /* 0x0001e2000c101114 */
[----:B------:R-:W-:-:S03]  /*e460*/  ISETP.LT.OR P5, PT, R34, 0xe9, !P1 ;  /* 0x000000e92200780c */ /* 0x000fc60004fa1670 */
[----:B------:R1:W-:Y:S01]  /*e470*/  @!P6 STG.E.U8 desc[UR20][R24.64+0xe1], R9 ;  /* 0x0000e1091800e986 */ /* 0x0003e2000c101114 */
[----:B------:R-:W-:Y:S02]  /*e480*/  ISETP.LT.OR P6, PT, R34, 0xea, !P1 ;  /* 0x000000ea2200780c */ /* 0x000fe40004fc1670 */
[----:B------:R-:W-:Y:S01]  /*e490*/  F2FP.SATFINITE.E4M3.F32.PACK_AB_MERGE_C R13, RZ, R4, RZ ;  /* 0x00000004ff0d723e */ /* 0x000fe200048070ff */
[----:B------:R1:W-:Y:S01]  /*e4a0*/  @!P4 STG.E.U8 desc[UR20][R26.64+0xe1], R5 ;  /* 0x0000e1051a00c986 */ /* 0x0003e2000c101114 */
[----:B0-----:R-:W-:-:S03]  /*e4b0*/  F2FP.SATFINITE.E4M3.F32.PACK_AB_MERGE_C R7, RZ, R2, RZ ;  /* 0x00000002ff07723e */ /* 0x001fc600048070ff */
[----:B------:R-:W-:Y:S01]  /*e4c0*/  @!P3 STG.E.U8 desc[UR20][R26.64+0xe0], R13 ;  /* 0x0000e00d1a00b986 */ /* 0x000fe2000c101114 */
[----:B-1----:R-:W-:-:S03]  /*e4d0*/  F2FP.SATFINITE.E4M3.F32.PACK_AB_MERGE_C R9, RZ, R3, RZ ;  /* 0x00000003ff09723e */ /* 0x002fc600048070ff */
[----:B------:R0:W-:Y:S01]  /*e4e0*/  @!P5 STG.E.U8 desc[UR20][R24.64+0xe8], R7 ;  /* 0x0000e8071800d986 */ /* 0x0001e2000c101114 */
[C---:B------:R-:W-:Y:S02]  /*e4f0*/  ISETP.LT.OR P3, PT, R34.reuse, 0xe9, !P0 ;  /* 0x000000e92200780c */ /* 0x040fe40004761670 */
[C---:B------:R-:W-:Y:S01]  /*e500*/  ISETP.LT.OR P4, PT, R34.reuse, 0xea, !P0 ;  /* 0x000000ea2200780c */ /* 0x040fe20004781670 */
[----:B------:R1:W-:Y:S01]  /*e510*/  @!P6 STG.E.U8 desc[UR20][R24.64+0xe9], R9 ;  /* 0x0000e9091800e986 */ /* 0x0003e2000c101114 */
[C---:B------:R-:W-:Y:S01]  /*e520*/  ISETP.LT.OR P5, PT, R34.reuse, 0xf1, !P1 ;  /* 0x000000f12200780c */ /* 0x040fe20004fa1670 */
[----:B------:R-:W-:Y:S01]  /*e530*/  FMUL R2, R219, UR32 ;  /* 0x00000020db027c20 */ /* 0x000fe20008400000 */
[----:B------:R-:W-:Y:S02]  /*e540*/  ISETP.LT.OR P6, PT, R34, 0xf2, !P1 ;  /* 0x000000f22200780c */ /* 0x000fe40004fc1670 */
[----:B------:R-:W-:Y:S02]  /*e550*/  F2FP.SATFINITE.E4M3.F32.PACK_AB_MERGE_C R11, RZ, R0, RZ ;  /* 0x00000000ff0b723e */ /* 0x000fe400048070ff */
[----:B------:R-:W-:-:S03]  /*e560*/  F2FP.SATFINITE.E4M3.F32.PACK_AB_MERGE_C R5, RZ, R2, RZ ;  /* 0x00000002ff05723e */ /* 0x000fc600048070ff */
[----:B------:R-:W-:Y:S01]  /*e570*/  @!P3 STG.E.U8 desc[UR20][R26.64+0xe8], R11 ;  /* 0x0000e80b1a00b986 */ /* 0x000fe2000c101114 */
[----:B------:R-:W-:-:S03]  /*e580*/  ISETP.LT.OR P3, PT, R34, 0xf1, !P0 ;  /* 0x000000f12200780c */ /* 0x000fc60004761670 */
[----:B------:R-:W-:Y:S01]  /*e590*/  @!P4 STG.E.U8 desc[UR20][R26.64+0xe9], R5 ;  /* 0x0000e9051a00c986 */ /* 0x000fe2000c101114 */
[C---:B------:R-:W-:Y:S02]  /*e5a0*/  ISETP.LT.OR P4, PT, R34.reuse, 0xf9, !P1 ;  /* 0x000000f92200780c */ /* 0x040fe40004f81670 */
[----:B------:R-:W-:Y:S01]  /*e5b0*/  ISETP.LT.OR P1, PT, R34, 0xfa, !P1 ;  /* 0x000000fa2200780c */ /* 0x000fe20004f21670 */
[----:B--2---:R-:W-:Y:S01]  /*e5c0*/  FMUL R0, R221, UR32 ;  /* 0x00000020dd007c20 */ /* 0x004fe20008400000 */
[----:B------:R-:W-:-:S04]  /*e5d0*/  FMUL R3, R220, UR32 ;  /* 0x00000020dc037c20 */ /* 0x000fc80008400000 */
[----:B0-----:R-:W-:Y:S02]  /*e5e0*/  F2FP.SATFINITE.E4M3.F32.PACK_AB_MERGE_C R7, RZ, R0, RZ ;  /* 0x00000000ff07723e */ /* 0x001fe400048070ff */
[----:B-1----:R-:W-:Y:S01]  /*e5f0*/  F2FP.SATFINITE.E4M3.F32.PACK_AB_MERGE_C R9, RZ, R3, RZ ;  /* 0x00000003ff09723e */ /* 0x002fe200048070ff */
[----:B------:R-:W-:Y:S02]  /*e600*/  FMUL R0, R222, UR32 ;  /* 0x00000020de007c20 */ /* 0x000fe40008400000 */
[----:B------:R0:W-:Y:S01]  /*e610*/  @!P5 STG.E.U8 desc[UR20][R24.64+0xf0], R7 ;  /* 0x0000f0071800d986 */ /* 0x0001e2000c101114 */
[----:B------:R-:W-:-:S03]  /*e620*/  ISETP.LT.OR P5, PT, R34, 0xf2, !P0 ;  /* 0x000000f22200780c */ /* 0x000fc600047a1670 */
[----:B------:R1:W-:Y:S01]  /*e630*/  @!P6 STG.E.U8 desc[UR20][R24.64+0xf1], R9 ;  /* 0x0000f1091800e986 */ /* 0x0003e2000c101114 */
[C---:B------:R-:W-:Y:S02]  /*e640*/  ISETP.LT.OR P6, PT, R34.reuse, 0xf9, !P0 ;  /* 0x000000f92200780c */ /* 0x040fe400047c1670 */
[----:B------:R-:W-:Y:S01]  /*e650*/  F2FP.SATFINITE.E4M3.F32.PACK_AB_MERGE_C R13, RZ, R0, RZ ;  /* 0x00000000ff0d723e */ /* 0x000fe200048070ff */
[----:B------:R-:W-:Y:S01]  /*e660*/  FMUL R0, R223, UR32 ;  /* 0x00000020df007c20 */ /* 0x000fe20008400000 */
[----:B------:R-:W-:Y:S01]  /*e670*/  ISETP.LT.OR P0, PT, R34, 0xfa, !P0 ;  /* 0x000000fa2200780c */ /* 0x000fe20004701670 */
[----:B------:R-:W-:-:S03]  /*e680*/  FMUL R2, R225, UR32 ;  /* 0x00000020e1027c20 */ /* 0x000fc60008400000 */
[----:B0-----:R-:W-:Y:S02]  /*e690*/  F2FP.SATFINITE.E4M3.F32.PACK_AB_MERGE_C R7, RZ, R0, RZ ;  /* 0x00000000ff07723e */ /* 0x001fe400048070ff */
[----:B-1----:R-:W-:Y:S01]  /*e6a0*/  F2FP.SATFINITE.E4M3.F32.PACK_AB_MERGE_C R9, RZ, R2, RZ ;  /* 0x00000002ff09723e */ /* 0x002fe200048070ff */
[----:B---3--:R-:W-:Y:S01]  /*e6b0*/  FMUL R3, R224, UR32 ;  /* 0x00000020e0037c20 */ /* 0x008fe20008400000 */
[----:B----4-:R-:W-:Y:S01]  /*e6c0*/  FMUL R4, R226, UR32 ;  /* 0x00000020e2047c20 */ /* 0x010fe20008400000 */
[----:B------:R-:W-:-:S03]  /*e6d0*/  FMUL R5, R227, UR32 ;  /* 0x00000020e3057c20 */ /* 0x000fc60008400000 */
[----:B------:R-:W-:Y:S02]  /*e6e0*/  F2FP.SATFINITE.E4M3.F32.PACK_AB_MERGE_C R3, RZ, R3, RZ ;  /* 0x00000003ff03723e */ /* 0x000fe400048070ff */
[----:B------:R-:W-:Y:S02]  /*e6f0*/  F2FP.SATFINITE.E4M3.F32.PACK_AB_MERGE_C R11, RZ, R4, RZ ;  /* 0x00000004ff0b723e */ /* 0x000fe400048070ff */
[----:B------:R-:W-:Y:S01]  /*e700*/  F2FP.SATFINITE.E4M3.F32.PACK_AB_MERGE_C R5, RZ, R5, RZ ;  /* 0x00000005ff05723e */ /* 0x000fe200048070ff */
[----:B------:R0:W-:Y:S04]  /*e710*/  @!P3 STG.E.U8 desc[UR20][R26.64+0xf0], R13 ;  /* 0x0000f00d1a00b986 */ /* 0x0001e8000c101114 */
[----:B------:R0:W-:Y:S04]  /*e720*/  @!P5 STG.E.U8 desc[UR20][R26.64+0xf1], R7 ;  /* 0x0000f1071a00d986 */ /* 0x0001e8000c101114 */
[----:B------:R0:W-:Y:S04]  /*e730*/  @!P4 STG.E.U8 desc[UR20][R24.64+0xf8], R9 ;  /* 0x0000f8091800c986 */ /* 0x0001e8000c101114 */
[----:B------:R0:W-:Y:S04]  /*e740*/  @!P1 STG.E.U8 desc[UR20][R24.64+0xf9], R3 ;  /* 0x0000f90318009986 */ /* 0x0001e8000c101114 */
[----:B------:R0:W-:Y:S04]  /*e750*/  @!P6 STG.E.U8 desc[UR20][R26.64+0xf8], R11 ;  /* 0x0000f80b1a00e986 */ /* 0x0001e8000c101114 */
[----:B------:R0:W-:Y:S02]  /*e760*/  @!P0 STG.E.U8 desc[UR20][R26.64+0xf9], R5 ;  /* 0x0000f9051a008986 */ /* 0x0001e4000c101114 */
.L_x_293:
[----:B------:R-:W-:Y:S05]  /*e770*/  BSYNC B0 ;  /* 0x0000000000007941 */ /* 0x000fea0003800000 */
.L_x_35:
[----:B------:R-:W2:Y:S01]  /*e780*/  LDL.LU R22, [R1+0x74] ;  /* 0x0000740001167983 */ /* 0x000ea20000300800 */
[----:B0----5:R-:W-:Y:S01]  /*e790*/  IMAD.U32 R3, RZ, RZ, UR12 ;  /* 0x0000000cff037e24 */ /* 0x021fe2000f8e00ff */
[----:B------:R-:W-:Y:S02]  /*e7a0*/  ULDC.64 UR6, c[0x0][0x650] ;  /* 0x0001940000067ab9 */ /* 0x000fe40000000a00 */
[----:B------:R-:W3:Y:S01]  /*e7b0*/  LDL.LU R19, [R1+0x78] ;  /* 0x0000780001137983 */ /* 0x000ee20000300800 */
[----:B------:R-:W-:Y:S01]  /*e7c0*/  IMAD.U32 R0, RZ, RZ, UR16 ;  /* 0x00000010ff007e24 */ /* 0x000fe2000f8e00ff */
[----:B------:R0:W-:Y:S01]  /*e7d0*/  SYNCS.ARRIVE.TRANS64.A1T0 RZ, [R3+UR28], RZ ;  /* 0x000000ff03ff79a7 */ /* 0x0001e2000810001c */
[----:B------:R-:W-:Y:S02]  /*e7e0*/  IMAD.U32 R2, RZ, RZ, UR16 ;  /* 0x00000010ff027e24 */ /* 0x000fe4000f8e00ff */
[----:B------:R-:W-:Y:S02]  /*e7f0*/  IMAD.MOV.U32 R4, RZ, RZ, -0x1 ;  /* 0xffffffffff047424 */ /* 0x000fe400078e00ff */
[----:B0-----:R-:W-:Y:S01]  /*e800*/  IMAD.U32 R3, RZ, RZ, UR13 ;  /* 0x0000000dff037e24 */ /* 0x001fe2000f8e00ff */
[----:B---3--:R-:W-:-:S02]  /*e810*/  LEA R19, P0, R0, R19, 0x1 ;  /* 0x0000001300137211 */ /* 0x008fc400078008ff */
[----:B------:R-:W-:Y:S02]  /*e820*/  PRMT R0, RZ, 0x7610, R0 ;  /* 0x00007610ff007816 */ /* 0x000fe40000000000 */
[----:B--2---:R-:W-:Y:S01]  /*e830*/  LEA.HI.X R22, R2, R22, R3, 0x1, P0 ;  /* 0x0000001602167211 */ /* 0x004fe200000f0c03 */
[----:B------:R-:W-:Y:S01]  /*e840*/  IMAD.MOV.U32 R2, RZ, RZ, -0x1 ;  /* 0xffffffffff027424 */ /* 0x000fe200078e00ff */
[----:B------:R0:W-:Y:S01]  /*e850*/  STL [R1+0x78], R19 ;  /* 0x0000781301007387 */ /* 0x0001e20000100800 */
[----:B------:R-:W-:Y:S01]  /*e860*/  IMAD.MOV.U32 R3, RZ, RZ, -0x1 ;  /* 0xffffffffff037424 */ /* 0x000fe200078e00ff */
[----:B------:R-:W-:Y:S02]  /*e870*/  ISETP.GE.U32.AND P0, PT, R19, UR6, PT ;  /* 0x0000000613007c0c */ /* 0x000fe4000bf06070 */
[----:B------:R0:W-:Y:S02]  /*e880*/  STL [R1+0x74], R22 ;  /* 0x0000741601007387 */ /* 0x0001e40000100800 */
[----:B------:R-:W-:-:S02]  /*e890*/  ISETP.GE.U32.AND.EX P0, PT, R22, UR7, PT, P0 ;  /* 0x0000000716007c0c */ /* 0x000fc4000bf06100 */
[----:B------:R0:W-:Y:S04]  /*e8a0*/  STL [R1+0x7c], R4 ;  /* 0x00007c0401007387 */ /* 0x0001e80000100800 */
[----:B------:R0:W-:Y:S04]  /*e8b0*/  STL [R1+0x70], R2 ;  /* 0x0000700201007387 */ /* 0x0001e80000100800 */
[----:B------:R0:W-:Y:S03]  /*e8c0*/  STL [R1+0x80], R3 ;  /* 0x0000800301007387 */ /* 0x0001e60000100800 */
[----:B------:R-:W-:Y:S05]  /*e8d0*/  @P0 BRA `(.L_x_294) ;  /* 0x0000000400740947 */ /* 0x000fea0003800000 */
[----:B------:R-:W2:Y:S01]  /*e8e0*/  S2R R14, SR_CTAID.X ;  /* 0x00000000000e7919 */ /* 0x000ea20000002500 */
[----:B------:R-:W3:Y:S01]  /*e8f0*/  LDC.64 R8, c[0x0][0x628] ;  /* 0x00018a00ff087b82 */ /* 0x000ee20000000a00 */
[----:B------:R-:W-:Y:S01]  /*e900*/  ULDC UR6, c[0x0][0x150] ;  /* 0x0000540000067ab9 */ /* 0x000fe20000000800 */
[----:B------:R-:W-:Y:S01]  /*e910*/  IMAD.MOV.U32 R6, RZ, RZ, R19 ;  /* 0x000000ffff067224 */ /* 0x000fe200078e0013 */
[----:B------:R-:W0:Y:S01]  /*e920*/  S2R R16, SR_CTAID.Y ;  /* 0x0000000000107919 */ /* 0x000e220000002600 */
[----:B------:R-:W-:-:S04]  /*e930*/  IMAD.MOV.U32 R7, RZ, RZ, R22 ;  /* 0x000000ffff077224 */ /* 0x000fc800078e0016 */
[----:B------:R-:W0:Y:S08]  /*e940*/  LDC R17, c[0x0][0x144] ;  /* 0x00005100ff117b82 */ /* 0x000e300000000800 */
[----:B------:R-:W0:Y:S08]  /*e950*/  LDC R10, c[0x0][0x630] ;  /* 0x00018c00ff0a7b82 */ /* 0x000e300000000800 */
[----:B------:R-:W0:Y:S01]  /*e960*/  LDC.64 R12, c[0x0][0x620] ;  /* 0x00018800ff0c7b82 */ /* 0x000e220000000a00 */
[----:B---3--:R-:W-:-:S04]  /*e970*/  ISETP.NE.U32.AND P0, PT, R8, RZ, PT ;  /* 0x000000ff0800720c */ /* 0x008fc80003f05070 */
[----:B------:R-:W-:Y:S02]  /*e980*/  ISETP.NE.AND.EX P0, PT, R9, RZ, PT, P0 ;  /* 0x000000ff0900720c */ /* 0x000fe40003f05300 */
[----:B--2---:R-:W-:-:S05]  /*e990*/  I2FP.F32.U32 R0, R14 ;  /* 0x0000000e00007245 */ /* 0x004fca0000201000 */
[----:B------:R-:W-:-:S04]  /*e9a0*/  FMUL R0, R0, UR6 ;  /* 0x0000000600007c20 */ /* 0x000fc80008400000 */
[----:B------:R2:W3:Y:S02]  /*e9b0*/  F2I.U32.TRUNC.NTZ R15, R0 ;  /* 0x00000000000f7305 */ /* 0x0004e4000020f000 */
[----:B------:R-:W-:Y:S05]  /*e9c0*/  @!P0 BRA `(.L_x_295) ;  /* 0x0000000000288947 */ /* 0x000fea0003800000 */
[----:B--2---:R-:W2:Y:S02]  /*e9d0*/  LDC R0, c[0x0][0x634] ;  /* 0x00018d00ff007b82 */ /* 0x004ea40000000800 */
[----:B--2---:R-:W-:-:S05]  /*e9e0*/  IADD3 R7, P0, R19, R0, RZ ;  /* 0x0000000013077210 */ /* 0x004fca0007f1e0ff */
[----:B------:R-:W-:-:S04]  /*e9f0*/  IMAD.X R11, RZ, RZ, R22, P0 ;  /* 0x000000ffff0b7224 */ /* 0x000fc800000e0616 */
[----:B0-----:R-:W-:-:S04]  /*ea00*/  IMAD.WIDE.U32 R2, R11, R8, RZ ;  /* 0x000000080b027225 */ /* 0x001fc800078e00ff */
[----:B------:R-:W-:-:S04]  /*ea10*/  IMAD.WIDE.U32 R4, P0, R7, R9, R2 ;  /* 0x0000000907047225 */ /* 0x000fc80007800002 */
[----:B------:R-:W-:-:S04]  /*ea20*/  IMAD.WIDE.U32 R2, R7, R8, RZ ;  /* 0x0000000807027225 */ /* 0x000fc800078e00ff */
[----:B------:R-:W-:Y:S01]  /*ea30*/  IMAD.X R7, RZ, RZ, RZ, P0 ;  /* 0x000000ffff077224 */ /* 0x000fe200000e06ff */
[----:B------:R-:W-:Y:S01]  /*ea40*/  IADD3 RZ, P0, R3, R4, RZ ;  /* 0x0000000403ff7210 */ /* 0x000fe20007f1e0ff */
[----:B------:R-:W-:-:S04]  /*ea50*/  IMAD.MOV.U32 R6, RZ, RZ, R5 ;  /* 0x000000ffff067224 */ /* 0x000fc800078e0005 */
[----:B------:R-:W-:-:S08]  /*ea60*/  IMAD.WIDE.U32.X R6, R11, R9, R6, P0 ;  /* 0x000000090b067225 */ /* 0x000fd000000e0406 */
.L_x_295:
[-CC-:B0-----:R-:W-:Y:S01]  /*ea70*/  SHF.R.U64 R11, R6, R10.reuse, R7.reuse ;  /* 0x0000000a060b7219 */ /* 0x181fe20000001207 */
[----:B------:R-:W0:Y:S01]  /*ea80*/  LDC.64 R20, c[0x0][0x640] ;  /* 0x00019000ff147b82 */ /* 0x000e220000000a00 */
[----:B--2---:R-:W-:Y:S01]  /*ea90*/  SHF.R.U32.HI R0, RZ, R10, R7 ;  /* 0x0000000aff007219 */ /* 0x004fe20000011607 */
[----:B------:R-:W-:Y:S01]  /*eaa0*/  IMAD.MOV.U32 R2, RZ, RZ, R19 ;  /* 0x000000ffff027224 */ /* 0x000fe200078e0013 */
[----:B------:R-:W-:Y:S01]  /*eab0*/  IADD3 R5, P0, RZ, -R11, RZ ;  /* 0x8000000bff057210 */ /* 0x000fe20007f1e0ff */
[----:B---3--:R-:W-:Y:S01]  /*eac0*/  IMAD.MOV R15, RZ, RZ, -R15 ;  /* 0x000000ffff0f7224 */ /* 0x008fe200078e0a0f */
[----:B------:R-:W-:Y:S01]  /*ead0*/  ULDC UR6, c[0x0][0x154] ;  /* 0x0000550000067ab9 */ /* 0x000fe20000000800 */
[----:B------:R-:W-:Y:S02]  /*eae0*/  IMAD.MOV.U32 R7, RZ, RZ, 0x1 ;  /* 0x00000001ff077424 */ /* 0x000fe400078e00ff */
[----:B------:R-:W2:Y:S01]  /*eaf0*/  LDC R4, c[0x0][0x618] ;  /* 0x00018600ff047b82 */ /* 0x000ea20000000800 */
[----:B------:R-:W-:-:S02]  /*eb00*/  IMAD.X R3, RZ, RZ, ~R0, P0 ;  /* 0x000000ffff037224 */ /* 0x000fc400000e0e00 */
[----:B------:R-:W-:Y:S02]  /*eb10*/  IMAD R17, R17, R15, R14 ;  /* 0x0000000f11117224 */ /* 0x000fe400078e020e */
[-C--:B------:R-:W-:Y:S02]  /*eb20*/  IMAD R0, R3, R12.reuse, RZ ;  /* 0x0000000c03007224 */ /* 0x080fe400078e02ff */
[----:B------:R-:W-:Y:S01]  /*eb30*/  IMAD.MOV.U32 R3, RZ, RZ, R22 ;  /* 0x000000ffff037224 */ /* 0x000fe200078e0016 */
[----:B------:R-:W3:Y:S01]  /*eb40*/  LDC R6, c[0x0][0x608] ;  /* 0x00018200ff067b82 */ /* 0x000ee20000000800 */
[----:B------:R-:W-:-:S04]  /*eb50*/  IMAD.WIDE.U32 R2, R5, R12, R2 ;  /* 0x0000000c05027225 */ /* 0x000fc800078e0002 */
[----:B------:R-:W-:-:S03]  /*eb60*/  IMAD R5, R5, R13, R0 ;  /* 0x0000000d05057224 */ /* 0x000fc600078e0200 */
[----:B------:R-:W5:Y:S01]  /*eb70*/  LDC R18, c[0x0][0x658] ;  /* 0x00019600ff127b82 */ /* 0x000f620000000800 */
[----:B------:R-:W-:Y:S01]  /*eb80*/  I2FP.F32.U32 R0, R16 ;  /* 0x0000001000007245 */ /* 0x000fe20000201000 */
[----:B------:R-:W-:Y:S01]  /*eb90*/  IMAD.IADD R3, R3, 0x1, R5 ;  /* 0x0000000103037824 */ /* 0x000fe200078e0205 */
[----:B0-----:R-:W-:Y:S01]  /*eba0*/  ISETP.NE.U32.AND P0, PT, R20, RZ, PT ;  /* 0x000000ff1400720c */ /* 0x001fe20003f05070 */
[----:B------:R-:W-:Y:S02]  /*ebb0*/  IMAD.MOV.U32 R5, RZ, RZ, -0x1 ;  /* 0xffffffffff057424 */ /* 0x000fe400078e00ff */
[----:B------:R-:W-:Y:S02]  /*ebc0*/  FMUL R0, R0, UR6 ;  /* 0x0000000600007c20 */ /* 0x000fe40008400000 */
[----:B------:R-:W0:Y:S01]  /*ebd0*/  LDC R15, c[0x0][0x148] ;  /* 0x00005200ff0f7b82 */ /* 0x000e220000000800 */
[----:B--2---:R-:W-:Y:S01]  /*ebe0*/  SHF.R.U64 R10, R2, R4, R3 ;  /* 0x00000004020a7219 */ /* 0x004fe20000001203 */
[----:B------:R2:W0:Y:S01]  /*ebf0*/  F2I.U32.TRUNC.NTZ R13, R0 ;  /* 0x00000000000d7305 */ /* 0x000422000020f000 */
[----:B------:R-:W-:-:S02]  /*ec00*/  ISETP.NE.AND.EX P0, PT, R21, RZ, PT, P0 ;  /* 0x000000ff1500720c */ /* 0x000fc40003f05300 */
[----:B------:R-:W-:-:S03]  /*ec10*/  SHF.R.U32.HI R3, RZ, R4, R3 ;  /* 0x00000004ff037219 */ /* 0x000fc60000011603 */
[----:B------:R-:W0:Y:S01]  /*ec20*/  LDC R14, c[0x0][0x600] ;  /* 0x00018000ff0e7b82 */ /* 0x000e220000000800 */
[-CC-:B---3--:R-:W-:Y:S02]  /*ec30*/  SHF.R.U64 R8, R10, R6.reuse, R3.reuse ;  /* 0x000000060a087219 */ /* 0x188fe40000001203 */
[----:B------:R-:W-:-:S05]  /*ec40*/  SHF.R.U32.HI R3, RZ, R6, R3 ;  /* 0x00000006ff037219 */ /* 0x000fca0000011603 */
[----:B------:R-:W3:Y:S01]  /*ec50*/  LDC R22, c[0x0][0x648] ;  /* 0x00019200ff167b82 */ /* 0x000ee20000000800 */
[-CC-:B-----5:R-:W-:Y:S02]  /*ec60*/  SHF.R.U64 R12, R8, R18.reuse, R3.reuse ;  /* 0x00000012080c7219 */ /* 0x1a0fe40000001203 */
[-C--:B------:R-:W-:Y:S02]  /*ec70*/  SHF.L.U32 R5, R5, R18.reuse, RZ ;  /* 0x0000001205057219 */ /* 0x080fe400000006ff */
[-C--:B------:R-:W-:Y:S01]  /*ec80*/  SHF.R.U32.HI R3, RZ, R18.reuse, R3 ;  /* 0x00000012ff037219 */ /* 0x080fe20000011603 */
[----:B------:R-:W-:Y:S01]  /*ec90*/  IMAD.MOV.U32 R2, RZ, RZ, R12 ;  /* 0x000000ffff027224 */ /* 0x000fe200078e000c */
[----:B------:R-:W-:Y:S01]  /*eca0*/  SHF.L.U32 R18, R7, R18, RZ ;  /* 0x0000001207127219 */ /* 0x000fe200000006ff */
[----:B------:R-:W0:Y:S01]  /*ecb0*/  LDC R23, c[0x0][0x638] ;  /* 0x00018e00ff177b82 */ /* 0x000e220000000800 */
[----:B------:R-:W-:-:S07]  /*ecc0*/  LOP3.LUT R19, RZ, R5, RZ, 0x33, !PT ;  /* 0x00000005ff137212 */ /* 0x000fce00078e33ff */
[----:B------:R-:W0:Y:S01]  /*ecd0*/  LDC R24, c[0x0][0x610] ;  /* 0x00018400ff187b82 */ /* 0x000e220000000800 */
[----:B--2---:R-:W-:Y:S05]  /*ece0*/  @!P0 BRA `(.L_x_296) ;  /* 0x0000000000288947 */ /* 0x004fea0003800000 */
        /* <DEDUP_REMOVED lines=10> */
.L_x_296:
[----:B---3--:R-:W-:Y:S01]  /*ed90*/  SHF.R.U64 R0, R2, R22, R3 ;  /* 0x0000001602007219 */ /* 0x008fe20000001203 */
[----:B0-----:R-:W-:Y:S01]  /*eda0*/  VIADD R7, R14, 0xffffffff ;  /* 0xffffffff0e077836 */ /* 0x001fe20000000000 */
[----:B------:R-:W-:Y:S01]  /*edb0*/  LOP3.LUT R5, R8, R19, RZ, 0xc0, !PT ;  /* 0x0000001308057212 */ /* 0x000fe200078ec0ff */
[----:B------:R-:W-:Y:S02]  /*edc0*/  IMAD.MOV R13, RZ, RZ, -R13 ;  /* 0x000000ffff0d7224 */ /* 0x000fe400078e0a0d */
[----:B------:R-:W-:Y:S02]  /*edd0*/  IMAD.MOV R3, RZ, RZ, -R0 ;  /* 0x000000ffff037224 */ /* 0x000fe400078e0a00 */
[----:B------:R-:W-:Y:S01]  /*ede0*/  IMAD R2, R18, R0, R5 ;  /* 0x0000000012027224 */ /* 0x000fe200078e0205 */
[----:B------:R-:W-:Y:S01]  /*edf0*/  LOP3.LUT R5, R10, R7, RZ, 0xc0, !PT ;  /* 0x000000070a057212 */ /* 0x000fe200078ec0ff */
[----:B------:R-:W-:Y:S02]  /*ee00*/  @P2 IMAD R17, R15, R13, R16 ;  /* 0x0000000d0f112224 */ /* 0x000fe400078e0210 */
[----:B------:R-:W-:-:S02]  /*ee10*/  IMAD R0, R3, R23, R12 ;  /* 0x0000001703007224 */ /* 0x000fc400078e020c */
[----:B------:R-:W-:Y:S02]  /*ee20*/  IMAD.MOV.U32 R4, RZ, RZ, 0x1 ;  /* 0x00000001ff047424 */ /* 0x000fe400078e00ff */
[----:B------:R-:W-:Y:S02]  /*ee30*/  IMAD R2, R2, R24, R17 ;  /* 0x0000001802027224 */ /* 0x000fe400078e0211 */
[----:B------:R-:W-:Y:S01]  /*ee40*/  IMAD R3, R0, R14, R5 ;  /* 0x0000000e00037224 */ /* 0x000fe200078e0205 */
[----:B------:R-:W-:-:S04]  /*ee50*/  PRMT R0, R4, 0x7610, R0 ;  /* 0x0000761004007816 */ /* 0x000fc80000000000 */
[----:B------:R-:W-:Y:S02]  /*ee60*/  SEL R4, R3, R2, !P2 ;  /* 0x0000000203047207 */ /* 0x000fe40005000000 */
[----:B------:R-:W-:-:S03]  /*ee70*/  SEL R2, R2, R3, !P2 ;  /* 0x0000000302027207 */ /* 0x000fc60005000000 */
[----:B------:R2:W-:Y:S04]  /*ee80*/  STL [R1+0x80], R4 ;  /* 0x0000800401007387 */ /* 0x0005e80000100800 */
[----:B------:R2:W-:Y:S04]  /*ee90*/  STL [R1+0x70], R11 ;  /* 0x0000700b01007387 */ /* 0x0005e80000100800 */
[----:B------:R2:W-:Y:S02]  /*eea0*/  STL [R1+0x7c], R2 ;  /* 0x00007c0201007387 */ /* 0x0005e40000100800 */
.L_x_294:
[----:B------:R-:W-:Y:S01]  /*eeb0*/  LOP3.LUT P0, RZ, R0, 0xff, RZ, 0xc0, !PT ;  /* 0x000000ff00ff7812 */ /* 0x000fe2000780c0ff */
[----:B------:R-:W-:-:S12]  /*eec0*/  ULOP3.LUT UR27, UR27, 0x1, URZ, 0x3c, !UPT ;  /* 0x000000011b1b7892 */ /* 0x000fd8000f8e3c3f */
[----:B------:R-:W-:Y:S05]  /*eed0*/  @P0 BRA `(.L_x_297) ;  /* 0xffffff2400a80947 */ /* 0x000fea000383ffff */
[----:B------:R-:W-:Y:S05]  /*eee0*/  EXIT ;  /* 0x000000000000794d */ /* 0x000fea0003800000 */
.L_x_13:
[----:B------:R-:W-:-:S08]  /*eef0*/  ISETP.NE.AND P0, PT, RZ, UR6, PT ;  /* 0x00000006ff007c0c */ /* 0x000fd0000bf05270 */
[----:B0123--:R-:W0:-:S00]  /*ef00*/  USETMAXREG.DEALLOC.CTAPOOL 0x28 ;  /* 0x00000028000079c8 */ /* 0x00fe0000080e0500 */
[----:B------:R-:W-:Y:S05]  /*ef10*/  @P0 EXIT ;  /* 0x000000000000094d */ /* 0x000fea0003800000 */
[----:B0-----:R-:W-:Y:S01]  /*ef20*/  LOP3.LUT P0, RZ, R0, 0xff, RZ, 0xc0, !PT ;  /* 0x000000ff00ff7812 */ /* 0x001fe2000780c0ff */
[----:B------:R-:W-:Y:S02]  /*ef30*/  IMAD.MOV.U32 R0, RZ, RZ, 0x1 ;  /* 0x00000001ff007424 */ /* 0x000fe400078e00ff */
[----:B------:R-:W-:-:S10]  /*ef40*/  IMAD.MOV.U32 R8, RZ, RZ, RZ ;  /* 0x000000ffff087224 */ /* 0x000fd400078e00ff */
[----:B------:R-:W-:Y:S05]  /*ef50*/  @!P0 BRA `(.L_x_298) ;  /* 0x0000000c00408947 */ /* 0x000fea0003800000 */
[----:B------:R-:W-:Y:S01]  /*ef60*/  LOP3.LUT P0, RZ, R3, 0x1f, RZ, 0xc0, !PT ;  /* 0x0000001f03ff7812 */ /* 0x000fe2000780c0ff */
[----:B------:R-:W-:Y:S01]  /*ef70*/  ULDC UR5, c[0x0][0x658] ;  /* 0x0001960000057ab9 */ /* 0x000fe20000000800 */
[----:B------:R-:W-:Y:S01]  /*ef80*/  UMOV UR6, 0xffffffff ;  /* 0xffffffff00067882 */ /* 0x000fe20000000000 */
[----:B------:R-:W-:Y:S01]  /*ef90*/  BSSY B0, `(.L_x_298) ;  /* 0x00000cc000007945 */ /* 0x000fe20003800000 */
[----:B------:R-:W-:Y:S01]  /*efa0*/  USHF.L.U32 UR6, UR6, UR5, URZ ;  /* 0x0000000506067299 */ /* 0x000fe2000800063f */
[C---:B------:R-:W-:Y:S01]  /*efb0*/  ISETP.NE.AND P3, PT, R2.reuse, RZ, PT ;  /* 0x000000ff0200720c */ /* 0x040fe20003f65270 */
[----:B------:R-:W-:Y:S01]  /*efc0*/  IMAD.MOV.U32 R9, RZ, RZ, 0x1 ;  /* 0x00000001ff097424 */ /* 0x000fe200078e00ff */
[----:B------:R-:W-:Y:S01]  /*efd0*/  ISETP.NE.OR P0, PT, R2, RZ, !P0 ;  /* 0x000000ff0200720c */ /* 0x000fe20004705670 */
[----:B------:R-:W-:Y:S01]  /*efe0*/  IMAD.MOV.U32 R0, RZ, RZ, 0x1 ;  /* 0x00000001ff007424 */ /* 0x000fe200078e00ff */
[----:B------:R-:W-:Y:S01]  /*eff0*/  ULDC UR4, c[0x0][0x600] ;  /* 0x0001800000047ab9 */ /* 0x000fe20000000800 */
[----:B------:R-:W-:Y:S01]  /*f000*/  IMAD.MOV.U32 R8, RZ, RZ, RZ ;  /* 0x000000ffff087224 */ /* 0x000fe200078e00ff */
[----:B------:R-:W-:Y:S01]  /*f010*/  UMOV UR7, 0x1 ;  /* 0x0000000100077882 */ /* 0x000fe20000000000 */
[----:B------:R-:W-:-:S02]  /*f020*/  UIADD3 UR26, UR14, 0x1, URZ ;  /* 0x000000010e1a7890 */ /* 0x000fc4000fffe03f */
[----:B------:R-:W-:Y:S02]  /*f030*/  ULOP3.LUT UR27, UR15, 0x2, URZ, 0xfc, !UPT ;  /* 0x000000020f1b7892 */ /* 0x000fe4000f8efc3f */
[----:B------:R-:W-:Y:S02]  /*f040*/  UIADD3 UR20, UR4, -0x1, URZ ;  /* 0xffffffff04147890 */ /* 0x000fe4000fffe03f */
[----:B------:R-:W-:Y:S02]  /*f050*/  USHF.L.U32 UR22, UR7, UR5, URZ ;  /* 0x0000000507167299 */ /* 0x000fe4000800063f */
[----:B------:R-:W-:Y:S01]  /*f060*/  ULOP3.LUT UR21, URZ, UR6, URZ, 0x33, !UPT ;  /* 0x000000063f157292 */ /* 0x000fe2000f8e333f */
[----:B------:R-:W-:-:S11]  /*f070*/  ULDC.64 UR24, c[0x0][0x198] ;  /* 0x0000660000187ab9 */ /* 0x000fd60000000a00 */
.L_x_310:
[----:B------:R-:W-:-:S03]  /*f080*/  UMOV UR4, 0xffffffff ;  /* 0xffffffff00047882 */ /* 0x000fc60000000000 */
[----:B01----:R-:W-:Y:S05]  /*f090*/  BRA.DIV UR4, `(.L_x_299) ;  /* 0x0000001204407947 */ /* 0x003fea000b800000 */
[----:B------:R-:W-:-:S13]  /*f0a0*/  ELECT P1, URZ, PT ;  /* 0x00000000003f782f */ /* 0x000fda0003820000 */
.L_x_324:
[----:B------:R-:W0:Y:S01]  /*f0b0*/  LDC R2, c[0x0][0x28c] ;  /* 0x0000a300ff027b82 */ /* 0x000e220000000800 */
[----:B------:R-:W-:Y:S01]  /*f0c0*/  BSSY B1, `(.L_x_300) ;  /* 0x000003b000017945 */ /* 0x000fe20003800000 */
[----:B0-----:R-:W-:-:S13]  /*f0d0*/  ISETP.LT.OR P1, PT, R2, 0x1, !P1 ;  /* 0x000000010200780c */ /* 0x001fda0004f21670 */
[----:B------:R-:W-:Y:S05]  /*f0e0*/  @P1 BRA `(.L_x_301) ;  /* 0x0000000000e01947 */ /* 0x000fea0003800000 */
[----:B------:R-:W2:Y:S04]  /*f0f0*/  LDL.LU R4, [R1+0x80] ;  /* 0x0000800001047983 */ /* 0x000ea80000300800 */
[----:B------:R-:W3:Y:S01]  /*f100*/  LDL.LU R3, [R1+0x7c] ;  /* 0x00007c0001037983 */ /* 0x000ee20000300800 */
[----:B------:R-:W-:Y:S02]  /*f110*/  IMAD.MOV.U32 R12, RZ, RZ, RZ ;  /* 0x000000ffff0c7224 */ /* 0x000fe400078e00ff */
[----:B------:R-:W-:Y:S02]  /*f120*/  IMAD.U32 R13, RZ, RZ, UR26 ;  /* 0x0000001aff0d7e24 */ /* 0x000fe4000f8e00ff */
[----:B------:R-:W-:Y:S02]  /*f130*/  IMAD.MOV.U32 R2, RZ, RZ, R0 ;  /* 0x000000ffff027224 */ /* 0x000fe400078e0000 */
[----:B--2---:R-:W-:-:S02]  /*f140*/  IMAD.SHL.U32 R6, R4, 0x100, RZ ;  /* 0x0000010004067824 */ /* 0x004fc400078e00ff */
[----:B---3--:R-:W-:Y:S02]  /*f150*/  IMAD.SHL.U32 R7, R3, 0x40, RZ ;  /* 0x0000004003077824 */ /* 0x008fe400078e00ff */
[----:B------:R-:W-:-:S07]  /*f160*/  IMAD.MOV.U32 R3, RZ, RZ, R8 ;  /* 0x000000ffff037224 */ /* 0x000fce00078e0008 */
.L_x_305:
[----:B------:R-:W0:Y:S01]  /*f170*/  S2R R5, SR_CgaCtaId ;  /* 0x0000000000057919 */ /* 0x000e220000008800 */
[----:B------:R-:W-:-:S04]  /*f180*/  MOV R4, 0x400 ;  /* 0x0000040000047802 */ /* 0x000fc80000000f00 */
[----:B0-----:R-:W-:Y:S02]  /*f190*/  LEA R10, R5, R4, 0x18 ;  /* 0x00000004050a7211 */ /* 0x001fe400078ec0ff */
[----:B------:R-:W-:Y:S01]  /*f1a0*/  SHF.L.U32 R4, R2, 0x1f, RZ ;  /* 0x0000001f02047819 */ /* 0x000fe200000006ff */
[----:B------:R-:W0:Y:S02]  /*f1b0*/  @!P3 LDC R5, c[0x0][0x500] ;  /* 0x00014000ff05bb82 */ /* 0x000e240000000800 */
[----:B------:R-:W-:-:S04]  /*f1c0*/  IMAD R11, R3, 0x8, R10 ;  /* 0x00000008030b7824 */ /* 0x000fc800078e020a */
[----:B------:R-:W1:Y:S02]  /*f1d0*/  SYNCS.PHASECHK.TRANS64.TRYWAIT P1, [R11+URZ+0x28], R4 ;  /* 0x000028040b0075a7 */ /* 0x000e64000802017f */
[----:B-1----:R-:W-:Y:S05]  /*f1e0*/  @!P1 BRA `(.L_x_302) ;  /* 0x00000010000c9947 */ /* 0x002fea0003800000 */
.L_x_325:
[----:B------:R-:W-:Y:S01]  /*f1f0*/  UPRMT UR4, UR27, 0x9910, URZ ;  /* 0x000099101b047896 */ /* 0x000fe2000800003f */
[----:B0-----:R0:W-:Y:S03]  /*f200*/  @!P3 SYNCS.ARRIVE.TRANS64 RZ, [R11+URZ], R5 ;  /* 0x000000050bffb9a7 */ /* 0x0011e6000800003f */
[----:B------:R-:W-:-:S06]  /*f210*/  UISETP.NE.AND UP0, UPT, UR4, 0x2, UPT ;  /* 0x000000020400788c */ /* 0x000fcc000bf05270 */
[----:B------:R-:W-:-:S13]  /*f220*/  PLOP3.LUT P1, PT, PT, PT, UP0, 0x80, 0x0 ;  /* 0x000000000000781c */ /* 0x000fda0003f2f008 */
[----:B0-----:R-:W-:Y:S05]  /*f230*/  @P1 BRA `(.L_x_303) ;  /* 0x0000000000041947 */ /* 0x001fea0003800000 */
[----:B------:R-:W-:Y:S01]  /*f240*/  BPT.TRAP 0x1 ;  /* 0x000000040000795c */ /* 0x000fe20000300000 */
.L_x_303:
[----:B------:R-:W-:Y:S05]  /*f250*/  @P0 BRA `(.L_x_304) ;  /* 0x0000000000040947 */ /* 0x000fea0003800000 */
[----:B------:R-:W-:Y:S01]  /*f260*/  BPT.TRAP 0x1 ;  /* 0x000000040000795c */ /* 0x000fe20000300000 */
.L_x_304:
[----:B------:R-:W2:Y:S01]  /*f270*/  LDL R5, [R1+0x70] ;  /* 0x0000700001057983 */ /* 0x000ea20000100800 */
[--C-:B-1----:R-:W-:Y:S01]  /*f280*/  IMAD R4, R3, 0x2000, R10.reuse ;  /* 0x0000200003047824 */ /* 0x102fe200078e020a */
[----:B------:R-:W-:Y:S01]  /*f290*/  R2UR UR9, R11 ;  /* 0x000000000b0972ca */ /* 0x000fe200000e0000 */
[----:B------:R-:W-:Y:S01]  /*f2a0*/  IMAD R10, R3, 0x8000, R10 ;  /* 0x00008000030a7824 */ /* 0x000fe200078e020a */
[----:B------:R-:W-:Y:S01]  /*f2b0*/  UIADD3 UR4, UP0, UR24, 0xf0, URZ ;  /* 0x000000f018047890 */ /* 0x000fe2000ff1e03f */
[----:B------:R-:W-:Y:S01]  /*f2c0*/  VIADD R13, R13, 0xffffffff ;  /* 0xffffffff0d0d7836 */ /* 0x000fe20000000000 */
[----:B------:R-:W-:Y:S01]  /*f2d0*/  R2UR UR5, R4 ;  /* 0x00000000040572ca */ /* 0x000fe200000e0000 */
[----:B------:R-:W-:Y:S01]  /*f2e0*/  UIADD3 UR28, UP1, UR24, 0x1f0, URZ ;  /* 0x000001f0181c7890 */ /* 0x000fe2000ff3e03f */
[----:B------:R-:W-:Y:S01]  /*f2f0*/  R2UR UR8, R10 ;  /* 0x000000000a0872ca */ /* 0x000fe200000e0000 */
[----:B------:R-:W-:Y:S01]  /*f300*/  VIADD R3, R3, 0x1 ;  /* 0x0000000103037836 */ /* 0x000fe20000000000 */
[----:B------:R-:W-:Y:S01]  /*f310*/  R2UR UR11, R7 ;  /* 0x00000000070b72ca */ /* 0x000fe200000e0000 */
[----:B------:R-:W-:Y:S01]  /*f320*/  UIADD3.X UR29, URZ, UR25, URZ, UP1, !UPT ;  /* 0x000000193f1d7290 */ /* 0x000fe20008ffe43f */
[----:B------:R-:W-:Y:S01]  /*f330*/  R2UR UR10, R12 ;  /* 0x000000000c0a72ca */ /* 0x000fe200000e0000 */
[----:B------:R-:W-:Y:S01]  /*f340*/  UMOV UR6, 0x0 ;  /* 0x0000000000067882 */ /* 0x000fe20000000000 */
[----:B------:R-:W-:Y:S01]  /*f350*/  R2UR UR23, R6 ;  /* 0x00000000061772ca */ /* 0x000fe200000e0000 */
[----:B------:R-:W-:Y:S01]  /*f360*/  UMOV UR7, 0x10000000 ;  /* 0x1000000000077882 */ /* 0x000fe20000000000 */
[----:B------:R-:W-:Y:S01]  /*f370*/  ISETP.GT.AND P4, PT, R13, 0x1, PT ;  /* 0x000000010d00780c */ /* 0x000fe20003f84270 */
[----:B------:R-:W-:Y:S01]  /*f380*/  VIADD R12, R12, 0x80 ;  /* 0x000000800c0c7836 */ /* 0x000fe20000000000 */
[----:B------:R-:W-:Y:S01]  /*f390*/  ISETP.NE.AND P1, PT, R3, 0x5, PT ;  /* 0x000000050300780c */ /* 0x000fe20003f25270 */
[----:B------:R-:W-:-:S02]  /*f3a0*/  UIADD3 UR18, UR5, 0x180, URZ ;  /* 0x0000018005127890 */ /* 0x000fc4000fffe03f */
[----:B------:R-:W-:Y:S01]  /*f3b0*/  UIADD3.X UR5, URZ, UR25, URZ, UP0, !UPT ;  /* 0x000000193f057290 */ /* 0x000fe200087fe43f */
[----:B------:R-:W-:Y:S01]  /*f3c0*/  SEL R3, R3, RZ, P1 ;  /* 0x000000ff03037207 */ /* 0x000fe20000800000 */
[----:B------:R-:W-:-:S03]  /*f3d0*/  UIADD3 UR19, UR8, 0xa180, URZ ;  /* 0x0000a18008137890 */ /* 0x000fc6000fffe03f */
[----:B------:R-:W-:Y:S01]  /*f3e0*/  UMOV UR8, UR18 ;  /* 0x0000001200087c82 */ /* 0x000fe20008000000 */
[----:B--2---:R-:W-:Y:S02]  /*f3f0*/  R2UR UR12, R5 ;  /* 0x00000000050c72ca */ /* 0x004fe400000e0000 */
[----:B------:R-:W-:-:S04]  /*f400*/  SEL R5, RZ, 0x1, P1 ;  /* 0x00000001ff057807 */ /* 0x000fc80000800000 */
[----:B------:R-:W-:-:S07]  /*f410*/  LOP3.LUT R2, R2, R5, RZ, 0x3c, !PT ;  /* 0x0000000502027212 */ /* 0x000fce00078e3cff */
[----:B------:R0:W-:Y:S02]  /*f420*/  UTMALDG.3D [UR8], [UR4], desc[UR6] ;  /* 0x00000608040075b4 */ /* 0x0001e40008011000 */
[----:B0-----:R-:W-:Y:S01]  /*f430*/  UMOV UR8, UR19 ;  /* 0x0000001300087c82 */ /* 0x001fe20008000000 */
[----:B------:R-:W-:Y:S02]  /*f440*/  UMOV UR11, UR23 ;  /* 0x00000017000b7c82 */ /* 0x000fe40008000000 */
[----:B------:R0:W-:Y:S02]  /*f450*/  UTMALDG.3D [UR8], [UR28], desc[UR6] ;  /* 0x000006081c0075b4 */ /* 0x0001e40008011000 */
[----:B0-----:R-:W-:Y:S05]  /*f460*/  @P4 BRA `(.L_x_305) ;  /* 0xfffffffc00404947 */ /* 0x001fea000383ffff */
.L_x_301:
[----:B------:R-:W-:Y:S05]  /*f470*/  BSYNC B1 ;  /* 0x0000000000017941 */ /* 0x000fea0003800000 */
.L_x_300:
[----:B------:R-:W2:Y:S01]  /*f480*/  LDL.LU R15, [R1+0x74] ;  /* 0x00007400010f7983 */ /* 0x000ea20000300800 */
[----:B------:R-:W-:Y:S01]  /*f490*/  LOP3.LUT P5, RZ, R9, 0xff, RZ, 0xc0, !PT ;  /* 0x000000ff09ff7812 */ /* 0x000fe200078ac0ff */
[----:B------:R-:W-:Y:S01]  /*f4a0*/  VIADD R8, R8, UR14 ;  /* 0x0000000e08087c36 */ /* 0x000fe20008000000 */
[----:B------:R-:W-:Y:S01]  /*f4b0*/  UISETP.GE.U32.AND UP0, UPT, UR14, 0x5, UPT ;  /* 0x000000050e00788c */ /* 0x000fe2000bf06070 */
[----:B------:R-:W3:Y:S01]  /*f4c0*/  LDL.LU R14, [R1+0x78] ;  /* 0x00007800010e7983 */ /* 0x000ee20000300800 */
[----:B------:R-:W-:Y:S01]  /*f4d0*/  IMAD.U32 R5, RZ, RZ, UR14 ;  /* 0x0000000eff057e24 */ /* 0x000fe2000f8e00ff */
[----:B------:R-:W-:Y:S01]  /*f4e0*/  ULDC.64 UR4, c[0x0][0x650] ;  /* 0x0001940000047ab9 */ /* 0x000fe20000000a00 */
[----:B------:R-:W-:Y:S01]  /*f4f0*/  ISETP.GT.U32.AND P1, PT, R8, 0x4, PT ;  /* 0x000000040800780c */ /* 0x000fe20003f24070 */
[----:B------:R-:W-:Y:S01]  /*f500*/  BSSY B1, `(.L_x_306) ;  /* 0x0000072000017945 */ /* 0x000fe20003800000 */
[----:B------:R-:W-:Y:S02]  /*f510*/  PLOP3.LUT P4, PT, PT, PT, UP0, 0x80, 0x0 ;  /* 0x000000000000781c */ /* 0x000fe40003f8f008 */
[----:B------:R-:W-:-:S02]  /*f520*/  ISETP.LT.U32.AND P1, PT, R5, 0x5, P1 ;  /* 0x000000050500780c */ /* 0x000fc40000f21070 */
[----:B------:R-:W-:Y:S01]  /*f530*/  PRMT R9, RZ, 0x7610, R9 ;  /* 0x00007610ff097816 */ /* 0x000fe20000000009 */
[----:B------:R-:W0:Y:S01]  /*f540*/  @P5 S2R R3, SR_CgaCtaId ;  /* 0x0000000000035919 */ /* 0x000e220000008800 */
[----:B------:R-:W-:-:S04]  /*f550*/  @P5 MOV R2, 0x400 ;  /* 0x0000040000025802 */ /* 0x000fc80000000f00 */
[----:B0-----:R-:W-:Y:S01]  /*f560*/  @P5 LEA R4, R3, R2, 0x18 ;  /* 0x0000000203045211 */ /* 0x001fe200078ec0ff */
[----:B------:R-:W-:-:S03]  /*f570*/  IMAD.WIDE.U32 R2, R8, -0x33333333, RZ ;  /* 0xcccccccd08027825 */ /* 0x000fc600078e00ff */
[----:B------:R0:W-:Y:S02]  /*f580*/  @P5 SYNCS.ARRIVE.TRANS64.A1T0 RZ, [R4+URZ+0x88], RZ ;  /* 0x000088ff04ff59a7 */ /* 0x0001e4000810003f */
[----:B------:R-:W-:Y:S02]  /*f590*/  SHF.R.U32.HI R5, RZ, 0x2, R3 ;  /* 0x00000002ff057819 */ /* 0x000fe40000011603 */
[----:B------:R-:W-:Y:S02]  /*f5a0*/  SEL R3, RZ, 0x1, !P1 ;  /* 0x00000001ff037807 */ /* 0x000fe40004800000 */
[----:B------:R-:W-:Y:S01]  /*f5b0*/  PRMT R2, RZ, 0x7610, R2 ;  /* 0x00007610ff027816 */ /* 0x000fe20000000002 */
[----:B------:R-:W-:Y:S01]  /*f5c0*/  IMAD R8, R5, -0x5, R8 ;  /* 0xfffffffb05087824 */ /* 0x000fe200078e0208 */
[----:B------:R-:W-:Y:S01]  /*f5d0*/  LOP3.LUT R0, R0, R3, RZ, 0x3c, !PT ;  /* 0x0000000300007212 */ /* 0x000fe200078e3cff */
[----:B0-----:R-:W-:Y:S02]  /*f5e0*/  IMAD.MOV.U32 R4, RZ, RZ, -0x1 ;  /* 0xffffffffff047424 */ /* 0x001fe400078e00ff */
[----:B------:R-:W-:Y:S01]  /*f5f0*/  IMAD.MOV.U32 R3, RZ, RZ, -0x1 ;  /* 0xffffffffff037424 */ /* 0x000fe200078e00ff */
[----:B------:R-:W-:Y:S01]  /*f600*/  @P4 LOP3.LUT R0, R0, 0x1, R5, 0x78, !PT ;  /* 0x0000000100004812 */ /* 0x000fe200078e7805 */
[----:B------:R-:W-:Y:S01]  /*f610*/  IMAD.MOV.U32 R5, RZ, RZ, -0x1 ;  /* 0xffffffffff057424 */ /* 0x000fe200078e00ff */
[----:B---3--:R-:W-:-:S04]  /*f620*/  IADD3 R14, P5, R14, UR16, RZ ;  /* 0x000000100e0e7c10 */ /* 0x008fc8000ffbe0ff */
[----:B--2---:R-:W-:Y:S01]  /*f630*/  IADD3.X R15, R15, UR13, RZ, P5, !PT ;  /* 0x0000000d0f0f7c10 */ /* 0x004fe2000affe4ff */
[----:B------:R0:W-:Y:S01]  /*f640*/  STL [R1+0x78], R14 ;  /* 0x0000780e01007387 */ /* 0x0001e20000100800 */
[----:B------:R-:W-:-:S03]  /*f650*/  ISETP.GE.U32.AND P1, PT, R14, UR4, PT ;  /* 0x000000040e007c0c */ /* 0x000fc6000bf26070 */
[----:B------:R0:W-:Y:S01]  /*f660*/  STL [R1+0x74], R15 ;  /* 0x0000740f01007387 */ /* 0x0001e20000100800 */
[----:B------:R-:W-:-:S03]  /*f670*/  ISETP.GE.U32.AND.EX P1, PT, R15, UR5, PT, P1 ;  /* 0x000000050f007c0c */ /* 0x000fc6000bf26110 */
[----:B------:R0:W-:Y:S04]  /*f680*/  STL [R1+0x7c], R5 ;  /* 0x00007c0501007387 */ /* 0x0001e80000100800 */
[----:B------:R0:W-:Y:S04]  /*f690*/  STL [R1+0x80], R4 ;  /* 0x0000800401007387 */ /* 0x0001e80000100800 */
[----:B------:R0:W-:Y:S02]  /*f6a0*/  STL [R1+0x70], R3 ;  /* 0x0000700301007387 */ /* 0x0001e40000100800 */
[----:B------:R-:W-:Y:S05]  /*f6b0*/  @P1 BRA `(.L_x_307) ;  /* 0x0000000400581947 */ /* 0x000fea0003800000 */
[----:B------:R-:W-:Y:S01]  /*f6c0*/  ULDC.64 UR4, c[0x0][0x628] ;  /* 0x00018a0000047ab9 */ /* 0x000fe20000000a00 */
[----:B------:R-:W1:Y:S01]  /*f6d0*/  S2R R12, SR_CTAID.X ;  /* 0x00000000000c7919 */ /* 0x000e620000002500 */
[----:B------:R-:W-:Y:S01]  /*f6e0*/  ISETP.NE.U32.AND P1, PT, RZ, UR4, PT ;  /* 0x00000004ff007c0c */ /* 0x000fe2000bf25070 */
[----:B------:R-:W-:Y:S01]  /*f6f0*/  ULDC UR7, c[0x0][0x630] ;  /* 0x00018c0000077ab9 */ /* 0x000fe20000000800 */
[----:B------:R-:W-:Y:S01]  /*f700*/  IMAD.MOV.U32 R2, RZ, RZ, R14 ;  /* 0x000000ffff027224 */ /* 0x000fe200078e000e */
[----:B------:R-:W2:Y:S01]  /*f710*/  S2R R10, SR_CTAID.Y ;  /* 0x00000000000a7919 */ /* 0x000ea20000002600 */
[----:B------:R-:W-:Y:S01]  /*f720*/  ISETP.NE.AND.EX P1, PT, RZ, UR5, PT, P1 ;  /* 0x00000005ff007c0c */ /* 0x000fe2000bf25310 */
[----:B0-----:R-:W-:-:S12]  /*f730*/  IMAD.MOV.U32 R3, RZ, RZ, R15 ;  /* 0x000000ffff037224 */ /* 0x001fd800078e000f */
[----:B------:R-:W-:Y:S05]  /*f740*/  @!P1 BRA `(.L_x_308) ;  /* 0x0000000000289947 */ /* 0x000fea0003800000 */
[----:B------:R-:W-:Y:S02]  /*f750*/  ULDC UR6, c[0x0][0x634] ;  /* 0x00018d0000067ab9 */ /* 0x000fe40000000800 */
[----:B------:R-:W-:-:S05]  /*f760*/  IADD3 R7, P1, R14, UR6, RZ ;  /* 0x000000060e077c10 */ /* 0x000fca000ff3e0ff */
[----:B------:R-:W-:-:S04]  /*f770*/  IMAD.X R11, RZ, RZ, R15, P1 ;  /* 0x000000ffff0b7224 */ /* 0x000fc800008e060f */
[----:B------:R-:W-:-:S04]  /*f780*/  IMAD.WIDE.U32 R4, R11, UR4, RZ ;  /* 0x000000040b047c25 */ /* 0x000fc8000f8e00ff */
[----:B------:R-:W-:-:S04]  /*f790*/  IMAD.WIDE.U32 R4, P1, R7, UR5, R4 ;  /* 0x0000000507047c25 */ /* 0x000fc8000f820004 */
[----:B------:R-:W-:-:S04]  /*f7a0*/  IMAD.WIDE.U32 R6, R7, UR4, RZ ;  /* 0x0000000407067c25 */ /* 0x000fc8000f8e00ff */
[----:B------:R-:W-:Y:S01]  /*f7b0*/  IMAD.X R3, RZ, RZ, RZ, P1 ;  /* 0x000000ffff037224 */ /* 0x000fe200008e06ff */
[----:B------:R-:W-:Y:S01]  /*f7c0*/  IADD3 RZ, P1, R7, R4, RZ ;  /* 0x0000000407ff7210 */ /* 0x000fe20007f3e0ff */
[----:B------:R-:W-:-:S04]  /*f7d0*/  IMAD.MOV.U32 R2, RZ, RZ, R5 ;  /* 0x000000ffff027224 */ /* 0x000fc800078e0005 */
[----:B------:R-:W-:-:S08]  /*f7e0*/  IMAD.WIDE.U32.X R2, R11, UR5, R2, P1 ;  /* 0x000000050b027c25 */ /* 0x000fd000088e0402 */
.L_x_308:
[--C-:B------:R-:W-:Y:S01]  /*f7f0*/  SHF.R.U64 R11, R2, UR7, R3.reuse ;  /* 0x00000007020b7c19 */ /* 0x100fe20008001203 */
[----:B------:R-:W-:Y:S01]  /*f800*/  ULDC.64 UR4, c[0x0][0x620] ;  /* 0x0001880000047ab9 */ /* 0x000fe20000000a00 */
[----:B------:R-:W-:Y:S01]  /*f810*/  SHF.R.U32.HI R2, RZ, UR7, R3 ;  /* 0x00000007ff027c19 */ /* 0x000fe20008011603 */
[----:B------:R-:W-:Y:S01]  /*f820*/  IMAD.MOV.U32 R3, RZ, RZ, R15 ;  /* 0x000000ffff037224 */ /* 0x000fe200078e000f */
[----:B------:R-:W-:Y:S01]  /*f830*/  IADD3 R5, P1, RZ, -R11, RZ ;  /* 0x8000000bff057210 */ /* 0x000fe20007f3e0ff */
[----:B------:R-:W0:Y:S01]  /*f840*/  LDC R7, c[0x0][0x144] ;  /* 0x00005100ff077b82 */ /* 0x000e220000000800 */
[----:B-1----:R-:W-:Y:S01]  /*f850*/  I2FP.F32.U32 R6, R12 ;  /* 0x0000000c00067245 */ /* 0x002fe20000201000 */
[----:B------:R-:W-:Y:S01]  /*f860*/  ULDC.64 UR8, c[0x0][0x640] ;  /* 0x0001900000087ab9 */ /* 0x000fe20000000a00 */
[----:B------:R-:W-:Y:S01]  /*f870*/  ULDC UR6, c[0x0][0x608] ;  /* 0x0001820000067ab9 */ /* 0x000fe20000000800 */
[----:B------:R-:W-:Y:S01]  /*f880*/  IMAD.X R2, RZ, RZ, ~R2, P1 ;  /* 0x000000ffff027224 */ /* 0x000fe200008e0e02 */
[----:B------:R-:W-:-:S03]  /*f890*/  ISETP.NE.U32.AND P1, PT, RZ, UR8, PT ;  /* 0x00000008ff007c0c */ /* 0x000fc6000bf25070 */
[----:B------:R-:W-:Y:S01]  /*f8a0*/  IMAD R4, R2, UR4, RZ ;  /* 0x0000000402047c24 */ /* 0x000fe2000f8e02ff */
[----:B------:R-:W1:Y:S01]  /*f8b0*/  LDC R15, c[0x0][0x148] ;  /* 0x00005200ff0f7b82 */ /* 0x000e620000000800 */
[----:B------:R-:W-:Y:S01]  /*f8c0*/  IMAD.MOV.U32 R2, RZ, RZ, R14 ;  /* 0x000000ffff027224 */ /* 0x000fe200078e000e */
[----:B------:R-:W-:-:S03]  /*f8d0*/  ISETP.NE.AND.EX P1, PT, RZ, UR9, PT, P1 ;  /* 0x00000009ff007c0c */ /* 0x000fc6000bf25310 */
[----:B------:R-:W-:Y:S01]  /*f8e0*/  IMAD.WIDE.U32 R2, R5, UR4, R2 ;  /* 0x0000000405027c25 */ /* 0x000fe2000f8e0002 */
[----:B------:R-:W-:-:S03]  /*f8f0*/  ULDC UR4, c[0x0][0x150] ;  /* 0x0000540000047ab9 */ /* 0x000fc60000000800 */
[----:B------:R-:W-:Y:S01]  /*f900*/  FMUL R6, R6, UR4 ;  /* 0x0000000406067c20 */ /* 0x000fe20008400000 */
[----:B------:R-:W-:Y:S01]  /*f910*/  IMAD R5, R5, UR5, R4 ;  /* 0x0000000505057c24 */ /* 0x000fe2000f8e0204 */
[----:B------:R-:W-:Y:S01]  /*f920*/  ULDC UR4, c[0x0][0x618] ;  /* 0x0001860000047ab9 */ /* 0x000fe20000000800 */
[----:B------:R-:W-:Y:S02]  /*f930*/  ULDC UR5, c[0x0][0x154] ;  /* 0x0000550000057ab9 */ /* 0x000fe40000000800 */
[----:B------:R-:W-:Y:S01]  /*f940*/  IMAD.IADD R3, R3, 0x1, R5 ;  /* 0x0000000103037824 */ /* 0x000fe200078e0205 */
[----:B------:R-:W3:Y:S04]  /*f950*/  F2I.U32.TRUNC.NTZ R6, R6 ;  /* 0x0000000600067305 */ /* 0x000ee8000020f000 */
[----:B------:R-:W-:-:S02]  /*f960*/  SHF.R.U64 R13, R2, UR4, R3 ;  /* 0x00000004020d7c19 */ /* 0x000fc40008001203 */
[----:B--2---:R-:W-:-:S05]  /*f970*/  I2FP.F32.U32 R2, R10 ;  /* 0x0000000a00027245 */ /* 0x004fca0000201000 */
[----:B------:R-:W-:Y:S01]  /*f980*/  FMUL R4, R2, UR5 ;  /* 0x0000000502047c20 */ /* 0x000fe20008400000 */
[----:B------:R-:W-:Y:S01]  /*f990*/  SHF.R.U32.HI R2, RZ, UR4, R3 ;  /* 0x00000004ff027c19 */ /* 0x000fe20008011603 */
[----:B------:R-:W-:Y:S02]  /*f9a0*/  ULDC UR4, c[0x0][0x658] ;  /* 0x0001960000047ab9 */ /* 0x000fe40000000800 */
[----:B------:R2:W4:Y:S01]  /*f9b0*/  F2I.U32.TRUNC.NTZ R18, R4 ;  /* 0x0000000400127305 */ /* 0x000522000020f000 */
[----:B------:R-:W-:Y:S01]  /*f9c0*/  SHF.R.U64 R16, R13, UR6, R2 ;  /* 0x000000060d107c19 */ /* 0x000fe20008001202 */
[----:B---3--:R-:W-:Y:S01]  /*f9d0*/  IMAD.MOV R6, RZ, RZ, -R6 ;  /* 0x000000ffff067224 */ /* 0x008fe200078e0a06 */
[----:B------:R-:W-:-:S03]  /*f9e0*/  SHF.R.U32.HI R3, RZ, UR6, R2 ;  /* 0x00000006ff037c19 */ /* 0x000fc60008011602 */
[----:B0-----:R-:W-:Y:S01]  /*f9f0*/  IMAD R12, R7, R6, R12 ;  /* 0x00000006070c7224 */ /* 0x001fe200078e020c */
[--C-:B------:R-:W-:Y:S02]  /*fa00*/  SHF.R.U64 R14, R16, UR4, R3.reuse ;  /* 0x00000004100e7c19 */ /* 0x100fe40008001203 */
[----:B------:R-:W-:-:S03]  /*fa10*/  SHF.R.U32.HI R3, RZ, UR4, R3 ;  /* 0x00000004ff037c19 */ /* 0x000fc60008011603 */
[----:B------:R-:W-:Y:S01]  /*fa20*/  IMAD.MOV.U32 R2, RZ, RZ, R14 ;  /* 0x000000ffff027224 */ /* 0x000fe200078e000e */
[----:B--2-4-:R-:W-:Y:S06]  /*fa30*/  @!P1 BRA `(.L_x_309) ;  /* 0x0000000000289947 */ /* 0x014fec0003800000 */
        /* <DEDUP_REMOVED lines=10> */
.L_x_309:
[----:B------:R-:W-:Y:S01]  /*fae0*/  ULDC UR4, c[0x0][0x648] ;  /* 0x0001920000047ab9 */ /* 0x000fe20000000800 */
[----:B------:R-:W-:Y:S01]  /*faf0*/  IMAD.MOV R18, RZ, RZ, -R18 ;  /* 0x000000ffff127224 */ /* 0x000fe200078e0a12 */
[----:B------:R-:W-:Y:S01]  /*fb00*/  SHF.R.U64 R3, R2, UR4, R3 ;  /* 0x0000000402037c19 */ /* 0x000fe20008001203 */
[----:B------:R-:W-:Y:S01]  /*fb10*/  ULDC UR4, c[0x0][0x638] ;  /* 0x00018e0000047ab9 */ /* 0x000fe20000000800 */
[----:B------:R-:W-:Y:S01]  /*fb20*/  LOP3.LUT R2, R16, UR21, RZ, 0xc0, !PT ;  /* 0x0000001510027c12 */ /* 0x000fe2000f8ec0ff */
[----:B-1----:R-:W-:Y:S01]  /*fb30*/  @P2 IMAD R12, R15, R18, R10 ;  /* 0x000000120f0c2224 */ /* 0x002fe200078e020a */
[----:B------:R-:W-:Y:S01]  /*fb40*/  LOP3.LUT R13, R13, UR20, RZ, 0xc0, !PT ;  /* 0x000000140d0d7c12 */ /* 0x000fe2000f8ec0ff */
[----:B------:R-:W-:Y:S01]  /*fb50*/  IMAD.MOV R5, RZ, RZ, -R3 ;  /* 0x000000ffff057224 */ /* 0x000fe200078e0a03 */
[----:B------:R-:W-:Y:S01]  /*fb60*/  ULDC UR5, c[0x0][0x610] ;  /* 0x0001840000057ab9 */ /* 0x000fe20000000800 */
[----:B------:R-:W-:Y:S02]  /*fb70*/  IMAD R3, R3, UR22, R2 ;  /* 0x0000001603037c24 */ /* 0x000fe4000f8e0202 */
[----:B------:R-:W-:Y:S01]  /*fb80*/  IMAD R14, R5, UR4, R14 ;  /* 0x00000004050e7c24 */ /* 0x000fe2000f8e020e */
[----:B------:R-:W-:Y:S01]  /*fb90*/  ULDC UR4, c[0x0][0x600] ;  /* 0x0001800000047ab9 */ /* 0x000fe20000000800 */
[----:B------:R-:W-:-:S02]  /*fba0*/  IMAD R3, R3, UR5, R12 ;  /* 0x0000000503037c24 */ /* 0x000fc4000f8e020c */
[----:B------:R-:W-:Y:S02]  /*fbb0*/  IMAD R14, R14, UR4, R13 ;  /* 0x000000040e0e7c24 */ /* 0x000fe4000f8e020d */
[----:B------:R-:W-:-:S03]  /*fbc0*/  IMAD.MOV.U32 R2, RZ, RZ, 0x1 ;  /* 0x00000001ff027424 */ /* 0x000fc600078e00ff */
[----:B------:R-:W-:Y:S02]  /*fbd0*/  SEL R4, R14, R3, !P2 ;  /* 0x000000030e047207 */ /* 0x000fe40005000000 */
[----:B------:R-:W-:-:S03]  /*fbe0*/  SEL R3, R3, R14, !P2 ;  /* 0x0000000e03037207 */ /* 0x000fc60005000000 */
[----:B------:R1:W-:Y:S04]  /*fbf0*/  STL [R1+0x80], R4 ;  /* 0x0000800401007387 */ /* 0x0003e80000100800 */
[----:B------:R1:W-:Y:S04]  /*fc00*/  STL [R1+0x70], R11 ;  /* 0x0000700b01007387 */ /* 0x0003e80000100800 */
[----:B------:R1:W-:Y:S02]  /*fc10*/  STL [R1+0x7c], R3 ;  /* 0x00007c0301007387 */ /* 0x0003e40000100800 */
.L_x_307:
[----:B------:R-:W-:Y:S05]  /*fc20*/  BSYNC B1 ;  /* 0x0000000000017941 */ /* 0x000fea0003800000 */
.L_x_306:
[----:B------:R-:W-:-:S13]  /*fc30*/  LOP3.LUT P1, RZ, R2, 0xff, RZ, 0xc0, !PT ;  /* 0x000000ff02ff7812 */ /* 0x000fda000782c0ff */
[----:B------:R-:W-:Y:S05]  /*fc40*/  @P1 BRA `(.L_x_310) ;  /* 0xfffffff4000c1947 */ /* 0x000fea000383ffff */
[----:B------:R-:W-:Y:S05]  /*fc50*/  BSYNC B0 ;  /* 0x0000000000007941 */ /* 0x000fea0003800000 */
.L_x_298:
[----:B------:R-:W-:-:S03]  /*fc60*/  UMOV UR4, 0xffffffff ;  /* 0xffffffff00047882 */ /* 0x000fc60000000000 */
[----:B------:R-:W-:Y:S05]  /*fc70*/  BRA.DIV UR4, `(.L_x_311) ;  /* 0x00000006047c7947 */ /* 0x000fea000b800000 */
[----:B------:R-:W-:-:S13]  /*fc80*/  ELECT P0, URZ, PT ;  /* 0x00000000003f782f */ /* 0x000fda0003800000 */
.L_x_328:
[----:B------:R-:W-:Y:S04]  /*fc90*/  BSSY B0, `(.L_x_312) ;  /* 0x0000035000007945 */ /* 0x000fe80003800000 */
[----:B------:R-:W-:Y:S05]  /*fca0*/  @!P0 BRA `(.L_x_313) ;  /* 0x0000000000cc8947 */ /* 0x000fea0003800000 */
[----:B------:R-:W-:-:S04]  /*fcb0*/  ULOP3.LUT UR4, UR15, 0x2, URZ, 0xfc, !UPT ;  /* 0x000000020f047892 */ /* 0x000fc8000f8efc3f */
[----:B------:R-:W-:-:S06]  /*fcc0*/  UISETP.NE.AND UP0, UPT, UR4, 0x3, UPT ;  /* 0x000000030400788c */ /* 0x000fcc000bf05270 */
[----:B------:R-:W-:-:S13]  /*fcd0*/  PLOP3.LUT P0, PT, PT, PT, UP0, 0x80, 0x0 ;  /* 0x000000000000781c */ /* 0x000fda0003f0f008 */
[----:B------:R-:W-:Y:S05]  /*fce0*/  @!P0 BRA `(.L_x_314) ;  /* 0x0000000000048947 */ /* 0x000fea0003800000 */
[----:B------:R-:W-:Y:S01]  /*fcf0*/  BPT.TRAP 0x1 ;  /* 0x000000040000795c */ /* 0x000fe20000300000 */
.L_x_314:
[----:B01----:R-:W0:Y:S01]  /*fd00*/  S2R R3, SR_CgaCtaId ;  /* 0x0000000000037919 */ /* 0x003e220000008800 */
[----:B------:R-:W-:-:S04]  /*fd10*/  MOV R2, 0x400 ;  /* 0x0000040000027802 */ /* 0x000fc80000000f00 */
[----:B0-----:R-:W-:Y:S02]  /*fd20*/  LEA R3, R3, R2, 0x18 ;  /* 0x0000000203037211 */ /* 0x001fe400078ec0ff */
[----:B------:R-:W-:-:S03]  /*fd30*/  SHF.L.U32 R2, R0, 0x1f, RZ ;  /* 0x0000001f00027819 */ /* 0x000fc600000006ff */
[----:B------:R-:W-:-:S04]  /*fd40*/  VIADD R3, R3, 0x28 ;  /* 0x0000002803037836 */ /* 0x000fc80000000000 */
[C---:B------:R-:W-:Y:S02]  /*fd50*/  IMAD R7, R8.reuse, 0x8, R3 ;  /* 0x0000000808077824 */ /* 0x040fe400078e0203 */
[----:B------:R-:W-:Y:S02]  /*fd60*/  VIADD R8, R8, 0x1 ;  /* 0x0000000108087836 */ /* 0x000fe40000000000 */
[----:B------:R-:W0:Y:S03]  /*fd70*/  SYNCS.PHASECHK.TRANS64.TRYWAIT P0, [R7+URZ], R2 ;  /* 0x00000002070075a7 */ /* 0x000e26000800017f */
[----:B------:R-:W-:-:S04]  /*fd80*/  ISETP.NE.AND P1, PT, R8, 0x5, PT ;  /* 0x000000050800780c */ /* 0x000fc80003f25270 */
[----:B------:R-:W-:Y:S02]  /*fd90*/  SEL R5, RZ, 0x1, P1 ;  /* 0x00000001ff057807 */ /* 0x000fe40000800000 */
[----:B------:R-:W-:Y:S02]  /*fda0*/  SEL R8, R8, RZ, P1 ;  /* 0x000000ff08087207 */ /* 0x000fe40000800000 */
[----:B------:R-:W-:-:S03]  /*fdb0*/  LOP3.LUT R5, R0, R5, RZ, 0x3c, !PT ;  /* 0x0000000500057212 */ /* 0x000fc600078e3cff */
[----:B------:R-:W-:Y:S01]  /*fdc0*/  IMAD R9, R8, 0x8, R3 ;  /* 0x0000000808097824 */ /* 0x000fe200078e0203 */
[----:B------:R-:W-:Y:S01]  /*fdd0*/  SHF.L.U32 R4, R5, 0x1f, RZ ;  /* 0x0000001f05047819 */ /* 0x000fe200000006ff */
[----:B0-----:R-:W-:Y:S06]  /*fde0*/  @!P0 BRA `(.L_x_315) ;  /* 0x0000000400448947 */ /* 0x001fec0003800000 */
.L_x_329:
[----:B------:R-:W1:Y:S01]  /*fdf0*/  SYNCS.PHASECHK.TRANS64.TRYWAIT P0, [R9+URZ], R4 ;  /* 0x00000004090075a7 */ /* 0x000e62000800017f */
[----:B------:R-:W-:-:S05]  /*fe00*/  VIADD R0, R8, 0x1 ;  /* 0x0000000108007836 */ /* 0x000fca0000000000 */
[----:B------:R-:W-:-:S04]  /*fe10*/  ISETP.NE.AND P1, PT, R0, 0x5, PT ;  /* 0x000000050000780c */ /* 0x000fc80003f25270 */
[----:B0-----:R-:W-:Y:S02]  /*fe20*/  SEL R2, RZ, 0x1, P1 ;  /* 0x00000001ff027807 */ /* 0x001fe40000800000 */
[----:B------:R-:W-:Y:S02]  /*fe30*/  SEL R0, R0, RZ, P1 ;  /* 0x000000ff00007207 */ /* 0x000fe40000800000 */
[----:B------:R-:W-:-:S03]  /*fe40*/  LOP3.LUT R7, R5, R2, RZ, 0x3c, !PT ;  /* 0x0000000205077212 */ /* 0x000fc600078e3cff */
[----:B------:R-:W-:Y:S01]  /*fe50*/  IMAD R6, R0, 0x8, R3 ;  /* 0x0000000800067824 */ /* 0x000fe200078e0203 */
[----:B------:R-:W-:Y:S01]  /*fe60*/  SHF.L.U32 R5, R7, 0x1f, RZ ;  /* 0x0000001f07057819 */ /* 0x000fe200000006ff */
[----:B-1----:R-:W-:Y:S06]  /*fe70*/  @!P0 BRA `(.L_x_316) ;  /* 0x0000000400348947 */ /* 0x002fec0003800000 */
.L_x_330:
[----:B------:R-:W1:Y:S01]  /*fe80*/  SYNCS.PHASECHK.TRANS64.TRYWAIT P0, [R6+URZ], R5 ;  /* 0x00000005060075a7 */ /* 0x000e62000800017f */
[----:B------:R-:W-:-:S05]  /*fe90*/  VIADD R0, R0, 0x1 ;  /* 0x0000000100007836 */ /* 0x000fca0000000000 */
[----:B------:R-:W-:-:S04]  /*fea0*/  ISETP.NE.AND P1, PT, R0, 0x5, PT ;  /* 0x000000050000780c */ /* 0x000fc80003f25270 */
[----:B------:R-:W-:Y:S02]  /*feb0*/  SEL R2, RZ, 0x1, P1 ;  /* 0x00000001ff027807 */ /* 0x000fe40000800000 */
[----:B------:R-:W-:Y:S02]  /*fec0*/  SEL R0, R0, RZ, P1 ;  /* 0x000000ff00007207 */ /* 0x000fe40000800000 */
[----:B------:R-:W-:-:S03]  /*fed0*/  LOP3.LUT R7, R7, R2, RZ, 0x3c, !PT ;  /* 0x0000000207077212 */ /* 0x000fc600078e3cff */
[----:B0-----:R-:W-:Y:S01]  /*fee0*/  IMAD R9, R0, 0x8, R3 ;  /* 0x0000000800097824 */ /* 0x001fe200078e0203 */
[----:B------:R-:W-:Y:S01]  /*fef0*/  SHF.L.U32 R4, R7, 0x1f, RZ ;  /* 0x0000001f07047819 */ /* 0x000fe200000006ff */
[----:B-1----:R-:W-:Y:S06]  /*ff00*/  @!P0 BRA `(.L_x_317) ;  /* 0x0000000400248947 */ /* 0x002fec0003800000 */
.L_x_331:
[----:B------:R-:W1:Y:S01]  /*ff10*/  SYNCS.PHASECHK.TRANS64.TRYWAIT P0, [R9+URZ], R4 ;  /* 0x00000004090075a7 */ /* 0x000e62000800017f */
[----:B------:R-:W-:-:S05]  /*ff20*/  VIADD R0, R0, 0x1 ;  /* 0x0000000100007836 */ /* 0x000fca0000000000 */
[----:B------:R-:W-:-:S04]  /*ff30*/  ISETP.NE.AND P1, PT, R0, 0x5, PT ;  /* 0x000000050000780c */ /* 0x000fc80003f25270 */
[----:B------:R-:W-:Y:S02]  /*ff40*/  SEL R2, RZ, 0x1, P1 ;  /* 0x00000001ff027807 */ /* 0x000fe40000800000 */
[----:B------:R-:W-:Y:S02]  /*ff50*/  SEL R0, R0, RZ, P1 ;  /* 0x000000ff00007207 */ /* 0x000fe40000800000 */
[----:B------:R-:W-:Y:S01]  /*ff60*/  LOP3.LUT R2, R7, R2, RZ, 0x3c, !PT ;  /* 0x0000000207027212 */ /* 0x000fe200078e3cff */
[----:B-1----:R-:W-:Y:S06]  /*ff70*/  @!P0 BRA `(.L_x_318) ;  /* 0x00000004001c8947 */ /* 0x002fec0003800000 */
.L_x_332:
[----:B------:R-:W-:Y:S01]  /*ff80*/  IMAD R3, R0, 0x8, R3 ;  /* 0x0000000800037824 */ /* 0x000fe200078e0203 */
[----:B------:R-:W-:-:S07]  /*ff90*/  SHF.L.U32 R0, R2, 0x1f, RZ ;  /* 0x0000001f02007819 */ /* 0x000fce00000006ff */
.L_x_319:
[----:B--2---:R2:W3:Y:S02]  /*ffa0*/  SYNCS.PHASECHK.TRANS64.TRYWAIT P0, [R3+URZ], R0 ;  /* 0x00000000030075a7 */ /* 0x0044e4000800017f */
[----:B---3--:R-:W-:Y:S05]  /*ffb0*/  @!P0 NANOSLEEP.SYNCS 0x989680 ;  /* 0x009896800000895d */ /* 0x008fea0003900000 */
[----:B------:R-:W3:Y:S02]  /*ffc0*/  @!P0 SYNCS.PHASECHK.TRANS64 P0, [R3+URZ], R0 ;  /* 0x00000000030085a7 */ /* 0x000ee4000800007f */
[----:B---3--:R-:W-:Y:S05]  /*ffd0*/  @!P0 BRA `(.L_x_319) ;  /* 0xfffffffc00f08947 */ /* 0x008fea000383ffff */
.L_x_313:
[----:B------:R-:W-:Y:S05]  /*ffe0*/  BSYNC B0 ;  /* 0x0000000000007941 */ /* 0x000fea0003800000 */
.L_x_312:
[----:B------:R-:W-:Y:S05]  /*fff0*/  EXIT ;  /* 0x000000000000794d */ /* 0x000fea0003800000 */
.L_x_15:
[----:B--2---:R-:W-:-:S04]  /*10000*/  IMAD.U32 R3, RZ, RZ, UR18 ;  /* 0x00000012ff037e24 */ /* 0x004fc8000f8e00ff */
[----:B------:R2:W3:Y:S03]  /*10010*/  SYNCS.PHASECHK.TRANS64.TRYWAIT P0, [R3+URZ+-0x8], R0 ;  /* 0xfffff800030075a7 */ /* 0x0004e6000800017f */
[----:B---3--:R-:W-:Y:S05]  /*10020*/  @!P0 NANOSLEEP.SYNCS 0x989680 ;  /* 0x009896800000895d */ /* 0x008fea0003900000 */
[----:B------:R-:W3:Y:S02]  /*10030*/  @!P0 SYNCS.PHASECHK.TRANS64 P0, [R3+URZ+-0x8], R0 ;  /* 0xfffff800030085a7 */ /* 0x000ee4000800007f */
[----:B---3--:R-:W-:Y:S05]  /*10040*/  @!P0 BRA `(.L_x_15) ;  /* 0xfffffffc00ec8947 */ /* 0x008fea000383ffff */
[----:B------:R-:W-:Y:S05]  /*10050*/  BRA `(.L_x_320) ;  /* 0xffffff1400687947 */ /* 0x000fea000383ffff */
.L_x_20:
[----:B-1----:R-:W-:-:S04]  /*10060*/  IMAD.U32 R3, RZ, RZ, UR6 ;  /* 0x00000006ff037e24 */ /* 0x002fc8000f8e00ff */
[----:B------:R1:W2:Y:S03]  /*10070*/  SYNCS.PHASECHK.TRANS64.TRYWAIT P0, [R3+URZ], R0 ;  /* 0x00000000030075a7 */ /* 0x0002a6000800017f */
[----:B--2---:R-:W-:Y:S05]  /*10080*/  @!P0 NANOSLEEP.SYNCS 0x989680 ;  /* 0x009896800000895d */ /* 0x004fea0003900000 */
[----:B------:R-:W2:Y:S02]  /*10090*/  @!P0 SYNCS.PHASECHK.TRANS64 P0, [R3+URZ], R0 ;  /* 0x00000000030085a7 */ /* 0x000ea4000800007f */
[----:B--2---:R-:W-:Y:S05]  /*100a0*/  @!P0 BRA `(.L_x_20) ;  /* 0xfffffffc00ec8947 */ /* 0x004fea000383ffff */
[----:B------:R-:W-:Y:S05]  /*100b0*/  BRA `(.L_x_19) ;  /* 0xffffff1c00d07947 */ /* 0x000fea000383ffff */
.L_x_26:
[----:B-----5:R2:W-:Y:S02]  /*100c0*/  STL [R1+0x98], R0 ;  /* 0x0000980001007387 */ /* 0x0205e40000100800 */
[----:B--2---:R-:W-:-:S04]  /*100d0*/  IMAD.U32 R0, RZ, RZ, UR9 ;  /* 0x00000009ff007e24 */ /* 0x004fc8000f8e00ff */
[----:B------:R2:W3:Y:S03]  /*100e0*/  SYNCS.PHASECHK.TRANS64.TRYWAIT P0, [R0+URZ], R229 ;  /* 0x000000e5000075a7 */ /* 0x0004e6000800017f */
[----:B---3--:R-:W-:Y:S05]  /*100f0*/  @!P0 NANOSLEEP.SYNCS 0x989680 ;  /* 0x009896800000895d */ /* 0x008fea0003900000 */
[----:B------:R2:W3:Y:S02]  /*10100*/  @!P0 SYNCS.PHASECHK.TRANS64 P0, [R0+URZ], R229 ;  /* 0x000000e5000085a7 */ /* 0x0004e4000800007f */
[----:B--2---:R2:W5:Y:S02]  /*10110*/  LDL.LU R0, [R1+0x98] ;  /* 0x0000980001007983 */ /* 0x0045640000300800 */
[----:B--23--:R-:W-:Y:S05]  /*10120*/  @!P0 BRA `(.L_x_26) ;  /* 0xfffffffc00e48947 */ /* 0x00cfea000383ffff */
[----:B------:R-:W-:Y:S05]  /*10130*/  BRA `(.L_x_25) ;  /* 0xffffff3000687947 */ /* 0x000fea000383ffff */
.L_x_34:
[----:B-1----:R-:W-:-:S04]  /*10140*/  IMAD.U32 R25, RZ, RZ, UR18 ;  /* 0x00000012ff197e24 */ /* 0x002fc8000f8e00ff */
[----:B------:R1:W3:Y:S03]  /*10150*/  SYNCS.PHASECHK.TRANS64.TRYWAIT P0, [R25+URZ+0x8], R24 ;  /* 0x00000818190075a7 */ /* 0x0002e6000800017f */
[----:B---3--:R-:W-:Y:S05]  /*10160*/  @!P0 NANOSLEEP.SYNCS 0x989680 ;  /* 0x009896800000895d */ /* 0x008fea0003900000 */
[----:B------:R-:W3:Y:S02]  /*10170*/  @!P0 SYNCS.PHASECHK.TRANS64 P0, [R25+URZ+0x8], R24 ;  /* 0x00000818190085a7 */ /* 0x000ee4000800007f */
[----:B---3--:R-:W-:Y:S05]  /*10180*/  @!P0 BRA `(.L_x_34) ;  /* 0xfffffffc00ec8947 */ /* 0x008fea000383ffff */
[----:B------:R-:W-:Y:S05]  /*10190*/  BRA `(.L_x_321) ;  /* 0xffffff5400487947 */ /* 0x000fea000383ffff */
.L_x_299:
[----:B------:R-:W-:Y:S01]  /*101a0*/  BSSY B1, `(.L_x_322) ;  /* 0x0000006000017945 */ /* 0x000fe20003800000 */
[----:B------:R-:W-:-:S07]  /*101b0*/  IMAD.MOV.U32 R2, RZ, RZ, -0x1 ;  /* 0xffffffffff027424 */ /* 0x000fce00078e00ff */
[----:B------:R-:W-:Y:S05]  /*101c0*/  WARPSYNC.COLLECTIVE R2, `(.L_x_323) ;  /* 0x00000000020c7348 */ /* 0x000fea0003c00000 */
[----:B------:R-:W-:Y:S02]  /*101d0*/  ELECT P1, UR62, PT ;  /* 0x00000000003e782f */ /* 0x000fe40003820000 */
[----:B------:R-:W-:Y:S01]  /*101e0*/  MOV R2, UR62 ;  /* 0x0000003e00027c02 */ /* 0x000fe20008000f00 */
[----:B------:R-:W-:Y:S10]  /*101f0*/  ENDCOLLECTIVE ;  /* 0x000000000000791b */ /* 0x000ff40003800000 */
.L_x_323:
[----:B------:R-:W-:Y:S05]  /*10200*/  BSYNC B1 ;  /* 0x0000000000017941 */ /* 0x000fea0003800000 */
.L_x_322:
[----:B------:R-:W-:Y:S05]  /*10210*/  BRA `(.L_x_324) ;  /* 0xffffffec00a47947 */ /* 0x000fea000383ffff */
.L_x_302:
[----:B-1----:R1:W2:Y:S02]  /*10220*/  SYNCS.PHASECHK.TRANS64.TRYWAIT P1, [R11+URZ+0x28], R4 ;  /* 0x000028040b0075a7 */ /* 0x0022a4000802017f */
[----:B--2---:R-:W-:Y:S05]  /*10230*/  @!P1 NANOSLEEP.SYNCS 0x989680 ;  /* 0x009896800000995d */ /* 0x004fea0003900000 */
[----:B------:R-:W2:Y:S02]  /*10240*/  @!P1 SYNCS.PHASECHK.TRANS64 P1, [R11+URZ+0x28], R4 ;  /* 0x000028040b0095a7 */ /* 0x000ea4000802007f */
[----:B--2---:R-:W-:Y:S05]  /*10250*/  @!P1 BRA `(.L_x_302) ;  /* 0xfffffffc00f09947 */ /* 0x004fea000383ffff */
[----:B------:R-:W-:Y:S05]  /*10260*/  BRA `(.L_x_325) ;  /* 0xffffffec00e07947 */ /* 0x000fea000383ffff */
.L_x_311:
[----:B------:R-:W-:Y:S01]  /*10270*/  BSSY B0, `(.L_x_326) ;  /* 0x0000006000007945 */ /* 0x000fe20003800000 */
[----:B------:R-:W-:-:S07]  /*10280*/  IMAD.MOV.U32 R2, RZ, RZ, -0x1 ;  /* 0xffffffffff027424 */ /* 0x000fce00078e00ff */
[----:B01----:R-:W-:Y:S05]  /*10290*/  WARPSYNC.COLLECTIVE R2, `(.L_x_327) ;  /* 0x00000000020c7348 */ /* 0x003fea0003c00000 */
[----:B------:R-:W-:Y:S02]  /*102a0*/  ELECT P1, UR62, PT ;  /* 0x00000000003e782f */ /* 0x000fe40003820000 */
[----:B------:R-:W-:Y:S01]  /*102b0*/  MOV R2, UR62 ;  /* 0x0000003e00027c02 */ /* 0x000fe20008000f00 */
[----:B01----:R-:W-:Y:S10]  /*102c0*/  ENDCOLLECTIVE ;  /* 0x000000000000791b */ /* 0x003ff40003800000 */
.L_x_327:
[----:B------:R-:W-:Y:S05]  /*102d0*/  BSYNC B0 ;  /* 0x0000000000007941 */ /* 0x000fea0003800000 */
.L_x_326:
[----:B------:R-:W-:Y:S01]  /*102e0*/  PLOP3.LUT P0, PT, P1, PT, PT, 0x80, 0x0 ;  /* 0x000000000000781c */ /* 0x000fe20000f0f070 */
[----:B------:R-:W-:-:S12]  /*102f0*/  BRA `(.L_x_328) ;  /* 0xfffffff800647947 */ /* 0x000fd8000383ffff */
.L_x_315:
[----:B0-----:R0:W1:Y:S02]  /*10300*/  SYNCS.PHASECHK.TRANS64.TRYWAIT P0, [R7+URZ], R2 ;  /* 0x00000002070075a7 */ /* 0x001064000800017f */
[----:B-1----:R-:W-:Y:S05]  /*10310*/  @!P0 NANOSLEEP.SYNCS 0x989680 ;  /* 0x009896800000895d */ /* 0x002fea0003900000 */
[----:B------:R-:W1:Y:S02]  /*10320*/  @!P0 SYNCS.PHASECHK.TRANS64 P0, [R7+URZ], R2 ;  /* 0x00000002070085a7 */ /* 0x000e64000800007f */
[----:B-1----:R-:W-:Y:S05]  /*10330*/  @!P0 BRA `(.L_x_315) ;  /* 0xfffffffc00f08947 */ /* 0x002fea000383ffff */
[----:B------:R-:W-:Y:S05]  /*10340*/  BRA `(.L_x_329) ;  /* 0xfffffff800a87947 */ /* 0x000fea000383ffff */
.L_x_316:
[----:B0-----:R0:W1:Y:S02]  /*10350*/  SYNCS.PHASECHK.TRANS64.TRYWAIT P0, [R9+URZ], R4 ;  /* 0x00000004090075a7 */ /* 0x001064000800017f */
[----:B-1----:R-:W-:Y:S05]  /*10360*/  @!P0 NANOSLEEP.SYNCS 0x989680 ;  /* 0x009896800000895d */ /* 0x002fea0003900000 */
[----:B------:R-:W1:Y:S02]  /*10370*/  @!P0 SYNCS.PHASECHK.TRANS64 P0, [R9+URZ], R4 ;  /* 0x00000004090085a7 */ /* 0x000e64000800007f */
[----:B-1----:R-:W-:Y:S05]  /*10380*/  @!P0 BRA `(.L_x_316) ;  /* 0xfffffffc00f08947 */ /* 0x002fea000383ffff */
[----:B------:R-:W-:Y:S05]  /*10390*/  BRA `(.L_x_330) ;  /* 0xfffffff800b87947 */ /* 0x000fea000383ffff */
.L_x_317:
[----:B0-----:R0:W1:Y:S02]  /*103a0*/  SYNCS.PHASECHK.TRANS64.TRYWAIT P0, [R6+URZ], R5 ;  /* 0x00000005060075a7 */ /* 0x001064000800017f */
[----:B-1----:R-:W-:Y:S05]  /*103b0*/  @!P0 NANOSLEEP.SYNCS 0x989680 ;  /* 0x009896800000895d */ /* 0x002fea0003900000 */
[----:B------:R-:W1:Y:S02]  /*103c0*/  @!P0 SYNCS.PHASECHK.TRANS64 P0, [R6+URZ], R5 ;  /* 0x00000005060085a7 */ /* 0x000e64000800007f */
[----:B-1----:R-:W-:Y:S05]  /*103d0*/  @!P0 BRA `(.L_x_317) ;  /* 0xfffffffc00f08947 */ /* 0x002fea000383ffff */
[----:B------:R-:W-:Y:S05]  /*103e0*/  BRA `(.L_x_331) ;  /* 0xfffffff800c87947 */ /* 0x000fea000383ffff */
.L_x_318:
[----:B-1----:R1:W2:Y:S02]  /*103f0*/  SYNCS.PHASECHK.TRANS64.TRYWAIT P0, [R9+URZ], R4 ;  /* 0x00000004090075a7 */ /* 0x0022a4000800017f */
[----:B--2---:R-:W-:Y:S05]  /*10400*/  @!P0 NANOSLEEP.SYNCS 0x989680 ;  /* 0x009896800000895d */ /* 0x004fea0003900000 */
[----:B------:R-:W2:Y:S02]  /*10410*/  @!P0 SYNCS.PHASECHK.TRANS64 P0, [R9+URZ], R4 ;  /* 0x00000004090085a7 */ /* 0x000ea4000800007f */
[----:B--2---:R-:W-:Y:S05]  /*10420*/  @!P0 BRA `(.L_x_318) ;  /* 0xfffffffc00f08947 */ /* 0x004fea000383ffff */
[----:B------:R-:W-:Y:S05]  /*10430*/  BRA `(.L_x_332) ;  /* 0xfffffff800d07947 */ /* 0x000fea000383ffff */
.L_x_333:
[----:B------:R-:W-:-:S00]  /*10440*/  BRA `(.L_x_333) ;  /* 0xfffffffc00fc7947 */ /* 0x000fc0000383ffff */
[----:B------:R-:W-:-:S00]  /*10450*/  NOP ;  /* 0x0000000000007918 */ /* 0x000fc00000000000 */
        /* <DEDUP_REMOVED lines=10> */
.L_x_334:


//--------------------- .nv.shared._ZN7cutlass13device_kernelINS_4gemm6kernel13GemmUniversalIN4cute5tupleIJiiiiEEENS1_10collective13CollectiveMmaINS1_37MainloopSm90TmaGmmaWarpSpecializedFP8ILi5ENS5_IJNS4_1CILi1EEESB_SB_EEENS1_32KernelTmaWarpSpecializedPingpongEEENS5_IJNSA_ILi64EEENSA_ILi256EEENSA_ILi128EEEEEENS_12float_e4m3_tENS5_IJlSB_lEEESJ_SK_NS4_8TiledMMAINS4_8MMA_AtomIJNS4_4SM904GMMA31MMA_64x256x32_F32E4M3E4M3_SS_TNILNSO_7ScaleInE1ELSQ_1EEEEEENS4_6LayoutISC_NS5_IJNSA_ILi0EEESU_SU_EEEEENS5_IJNS4_10UnderscoreESX_SX_EEEEENS4_13SM90_TMA_LOADENS4_14ComposedLayoutINS4_7SwizzleILi3ELi4ELi3EEENS4_18smem_ptr_flag_bitsILi8EEENST_INS5_IJNSA_ILi8EEESH_EEENS5_IJSH_SB_EEEEEEEvNS4_8identityES10_S1A_vS1B_EENS_8epilogue10collective6detail29Sm90TmaWarpSpecializedAdapterINS1E_15DefaultEpilogueISJ_SK_SK_NS1D_6thread17LinearCombinationISJ_Li1EffLNS1I_9ScaleType4KindE0ELNS_15FloatRoundStyleE2ESJ_EENS1_15EpilogueDefaultEEEEEvvEEEEvNT_6ParamsE --------------------------
	.section	.nv.shared._ZN7cutlass13device_kernelINS_4gemm6kernel13GemmUniversalIN4cute5tupleIJiiiiEEENS1_10collective13CollectiveMmaINS1_37MainloopSm90TmaGmmaWarpSpecializedFP8ILi5ENS5_IJNS4_1CILi1EEESB_SB_EEENS1_32KernelTmaWarpSpecializedPingpongEEENS5_IJNSA_ILi64EEENSA_ILi256EEENSA_ILi128EEEEEENS_12float_e4m3_tENS5_IJlSB_lEEESJ_SK_NS4_8TiledMMAINS4_8MMA_AtomIJNS4_4SM904GMMA31MMA_64x256x32_F32E4M3E4M3_SS_TNILNSO_7ScaleInE1ELSQ_1EEEEEENS4_6LayoutISC_NS5_IJNSA_ILi0EEESU_SU_EEEEENS5_IJNS4_10UnderscoreESX_SX_EEEEENS4_13SM90_TMA_LOADENS4_14ComposedLayoutINS4_7SwizzleILi3ELi4ELi3EEENS4_18smem_ptr_flag_bitsILi8EEENST_INS5_IJNSA_ILi8EEESH_EEENS5_IJSH_SB_EEEEEEEvNS4_8identityES10_S1A_vS1B_EENS_8epilogue10collective6detail29Sm90TmaWarpSpecializedAdapterINS1E_15DefaultEpilogueISJ_SK_SK_NS1D_6thread17LinearCombinationISJ_Li1EffLNS1I_9ScaleType4KindE0ELNS_15FloatRoundStyleE2ESJ_EENS1_15EpilogueDefaultEEEEEvvEEEEvNT_6ParamsE,"aw",@nobits
	.sectionflags	@""
	.align	16
	.zero		1024


//--------------------- .nv.shared.reserved.0     --------------------------
	.section	.nv.shared.reserved.0,"aw",@nobits
	.weak		__nv_reservedSMEM_offset_0_alias
	.size		__nv_reservedSMEM_offset_0_alias, 0, 0
	.other		__nv_reservedSMEM_offset_0_alias,@"STO_CUDA_RESERVED_SHARED STV_DEFAULT"
__nv_reservedSMEM_offset_0_alias:
	.zero		0


//--------------------- .nv.global                --------------------------
	.section	.nv.global,"aw",@nobits
.nv.global:
	.type		_ZN40_INTERNAL_685ca2a4_4_k_cu_3c8dbb04_223834cute1_E,@object
	.size		_ZN40_INTERNAL_685ca2a4_4_k_cu_3c8dbb04_223834cute1_E,(_ZN40_INTERNAL_685ca2a4_4_k_cu_3c8dbb04_223834cuda3std3__45__cpo6cbeginE - _ZN40_INTERNAL_685ca2a4_4_k_cu_3c8dbb04_223834cute1_E)
_ZN40_INTERNAL_685ca2a4_4_k_cu_3c8dbb04_223834cute1_E:
	.zero		1
	.type		_ZN40_INTERNAL_685ca2a4_4_k_cu_3c8dbb04_223834cuda3std3__45__cpo6cbeginE,@object
	.size		_ZN40_INTERNAL_685ca2a4_4_k_cu_3c8dbb04_223834cuda3std3__45__cpo6cbeginE,(_ZN40_INTERNAL_685ca2a4_4_k_cu_3c8dbb04_223834cuda3std3__48in_placeE - _ZN40_INTERNAL_685ca2a4_4_k_cu_3c8dbb04_223834cuda3std3__45__cpo6cbeginE)
_ZN40_INTERNAL_685ca2a4_4_k_cu_3c8dbb04_223834cuda3std3__45__cpo6cbeginE:
	.zero		1
	.type		_ZN40_INTERNAL_685ca2a4_4_k_cu_3c8dbb04_223834cuda3std3__48in_placeE,@object
	.size		_ZN40_INTERNAL_685ca2a4_4_k_cu_3c8dbb04_223834cuda3std3__48in_placeE,(_ZN40_INTERNAL_685ca2a4_4_k_cu_3c8dbb04_223834cuda3std6ranges3__45__cpo9iter_moveE - _ZN40_INTERNAL_685ca2a4_4_k_cu_3c8dbb04_223834cuda3std3__48in_placeE)
_ZN40_INTERNAL_685ca2a4_4_k_cu_3c8dbb04_223834cuda3std3__48in_placeE:
	.zero		1
	.type		_ZN40_INTERNAL_685ca2a4_4_k_cu_3c8dbb04_223834cuda3std6ranges3__45__cpo9iter_moveE,@object
	.size		_ZN40_INTERNAL_685ca2a4_4_k_cu_3c8dbb04_223834cuda3std6ranges3__45__cpo9iter_moveE,(_ZN40_INTERNAL_685ca2a4_4_k_cu_3c8dbb04_223834cuda3std3__45__cpo5beginE - _ZN40_INTERNAL_685ca2a4_4_k_cu_3c8dbb04_223834cuda3std6ranges3__45__cpo9iter_moveE)
_ZN40_INTERNAL_685ca2a4_4_k_cu_3c8dbb04_223834cuda3std6ranges3__45__cpo9iter_moveE:
	.zero		1
	.type		_ZN40_INTERNAL_685ca2a4_4_k_cu_3c8dbb04_223834cuda3std3__45__cpo5beginE,@object
	.size		_ZN40_INTERNAL_685ca2a4_4_k_cu_3c8dbb04_223834cuda3std3__45__cpo5beginE,(_ZN40_INTERNAL_685ca2a4_4_k_cu_3c8dbb04_223834cuda3std3__442_GLOBAL__N__685ca2a4_4_k_cu_3c8dbb04_223836ignoreE - _ZN40_INTERNAL_685ca2a4_4_k_cu_3c8dbb04_223834cuda3std3__45__cpo5beginE)
_ZN40_INTERNAL_685ca2a4_4_k_cu_3c8dbb04_223834cuda3std3__45__cpo5beginE:
	.zero		1
	.type		_ZN40_INTERNAL_685ca2a4_4_k_cu_3c8dbb04_223834cuda3std3__442_GLOBAL__N__685ca2a4_4_k_cu_3c8dbb04_223836ignoreE,@object
	.size		_ZN40_INTERNAL_685ca2a4_4_k_cu_3c8dbb04_223834cuda3std3__442_GLOBAL__N__685ca2a4_4_k_cu_3c8dbb04_223836ignoreE,(_ZN40_INTERNAL_685ca2a4_4_k_cu_3c8dbb04_223834cute7productE - _ZN40_INTERNAL_685ca2a4_4_k_cu_3c8dbb04_223834cuda3std3__442_GLOBAL__N__685ca2a4_4_k_cu_3c8dbb04_223836ignoreE)
_ZN40_INTERNAL_685ca2a4_4_k_cu_3c8dbb04_223834cuda3std3__442_GLOBAL__N__685ca2a4_4_k_cu_3c8dbb04_223836ignoreE:
	.zero		1
	.type		_ZN40_INTERNAL_685ca2a4_4_k_cu_3c8dbb04_223834cute7productE,@object
	.size		_ZN40_INTERNAL_685ca2a4_4_k_cu_3c8dbb04_223834cute7productE,(_ZN40_INTERNAL_685ca2a4_4_k_cu_3c8dbb04_223834cuda3std3__45__cpo3endE - _ZN40_INTERNAL_685ca2a4_4_k_cu_3c8dbb04_223834cute7productE)
_ZN40_INTERNAL_685ca2a4_4_k_cu_3c8dbb04_223834cute7productE:
	.zero		1
	.type		_ZN40_INTERNAL_685ca2a4_4_k_cu_3c8dbb04_223834cuda3std3__45__cpo3endE,@object
	.size		_ZN40_INTERNAL_685ca2a4_4_k_cu_3c8dbb04_223834cuda3std3__45__cpo3endE,(_ZN40_INTERNAL_685ca2a4_4_k_cu_3c8dbb04_223834cuda3std3__419piecewise_constructE - _ZN40_INTERNAL_685ca2a4_4_k_cu_3c8dbb04_223834cuda3std3__45__cpo3endE)
_ZN40_INTERNAL_685ca2a4_4_k_cu_3c8dbb04_223834cuda3std3__45__cpo3endE:
	.zero		1
	.type		_ZN40_INTERNAL_685ca2a4_4_k_cu_3c8dbb04_223834cuda3std3__419piecewise_constructE,@object
	.size		_ZN40_INTERNAL_685ca2a4_4_k_cu_3c8dbb04_223834cuda3std3__419piecewise_constructE,(_ZN40_INTERNAL_685ca2a4_4_k_cu_3c8dbb04_223834cuda3std3__45__cpo4cendE - _ZN40_INTERNAL_685ca2a4_4_k_cu_3c8dbb04_223834cuda3std3__419piecewise_constructE)
_ZN40_INTERNAL_685ca2a4_4_k_cu_3c8dbb04_223834cuda3std3__419piecewise_constructE:
	.zero		1
	.type		_ZN40_INTERNAL_685ca2a4_4_k_cu_3c8dbb04_223834cuda3std3__45__cpo4cendE,@object
	.size		_ZN40_INTERNAL_685ca2a4_4_k_cu_3c8dbb04_223834cuda3std3__45__cpo4cendE,(_ZN40_INTERNAL_685ca2a4_4_k_cu_3c8dbb04_223834cuda3std6ranges3__45__cpo4swapE - _ZN40_INTERNAL_685ca2a4_4_k_cu_3c8dbb04_223834cuda3std3__45__cpo4cendE)
_ZN40_INTERNAL_685ca2a4_4_k_cu_3c8dbb04_223834cuda3std3__45__cpo4cendE:
	.zero		1
	.type		_ZN40_INTERNAL_685ca2a4_4_k_cu_3c8dbb04_223834cuda3std6ranges3__45__cpo4swapE,@object
	.size		_ZN40_INTERNAL_685ca2a4_4_k_cu_3c8dbb04_223834cuda3std6ranges3__45__cpo4swapE,(.L_7 - _ZN40_INTERNAL_685ca2a4_4_k_cu_3c8dbb04_223834cuda3std6ranges3__45__cpo4swapE)
_ZN40_INTERNAL_685ca2a4_4_k_cu_3c8dbb04_223834cuda3std6ranges3__45__cpo4swapE:
	.zero		1
.L_7:


//--------------------- .nv.constant0._ZN7cutlass13device_kernelINS_4gemm6kernel13GemmUniversalIN4cute5tupleIJiiiiEEENS1_10collective13CollectiveMmaINS1_37MainloopSm90TmaGmmaWarpSpecializedFP8ILi5ENS5_IJNS4_1CILi1EEESB_SB_EEENS1_32KernelTmaWarpSpecializedPingpongEEENS5_IJNSA_ILi64EEENSA_ILi256EEENSA_ILi128EEEEEENS_12float_e4m3_tENS5_IJlSB_lEEESJ_SK_NS4_8TiledMMAINS4_8MMA_AtomIJNS4_4SM904GMMA31MMA_64x256x32_F32E4M3E4M3_SS_TNILNSO_7ScaleInE1ELSQ_1EEEEEENS4_6LayoutISC_NS5_IJNSA_ILi0EEESU_SU_EEEEENS5_IJNS4_10UnderscoreESX_SX_EEEEENS4_13SM90_TMA_LOADENS4_14ComposedLayoutINS4_7SwizzleILi3ELi4ELi3EEENS4_18smem_ptr_flag_bitsILi8EEENST_INS5_IJNSA_ILi8EEESH_EEENS5_IJSH_SB_EEEEEEEvNS4_8identityES10_S1A_vS1B_EENS_8epilogue10collective6detail29Sm90TmaWarpSpecializedAdapterINS1E_15DefaultEpilogueISJ_SK_SK_NS1D_6thread17LinearCombinationISJ_Li1EffLNS1I_9ScaleType4KindE0ELNS_15FloatRoundStyleE2ESJ_EENS1_15EpilogueDefaultEEEEEvvEEEEvNT_6ParamsE --------------------------
	.section	.nv.constant0._ZN7cutlass13device_kernelINS_4gemm6kernel13GemmUniversalIN4cute5tupleIJiiiiEEENS1_10collective13CollectiveMmaINS1_37MainloopSm90TmaGmmaWarpSpecializedFP8ILi5ENS5_IJNS4_1CILi1EEESB_SB_EEENS1_32KernelTmaWarpSpecializedPingpongEEENS5_IJNSA_ILi64EEENSA_ILi256EEENSA_ILi128EEEEEENS_12float_e4m3_tENS5_IJlSB_lEEESJ_SK_NS4_8TiledMMAINS4_8MMA_AtomIJNS4_4SM904GMMA31MMA_64x256x32_F32E4M3E4M3_SS_TNILNSO_7ScaleInE1ELSQ_1EEEEEENS4_6LayoutISC_NS5_IJNSA_ILi0EEESU_SU_EEEEENS5_IJNS4_10UnderscoreESX_SX_EEEEENS4_13SM90_TMA_LOADENS4_14ComposedLayoutINS4_7SwizzleILi3ELi4ELi3EEENS4_18smem_ptr_flag_bitsILi8EEENST_INS5_IJNSA_ILi8EEESH_EEENS5_IJSH_SB_EEEEEEEvNS4_8identityES10_S1A_vS1B_EENS_8epilogue10collective6detail29Sm90TmaWarpSpecializedAdapterINS1E_15DefaultEpilogueISJ_SK_SK_NS1D_6thread17LinearCombinationISJ_Li1EffLNS1I_9ScaleType4KindE0ELNS_15FloatRoundStyleE2ESJ_EENS1_15EpilogueDefaultEEEEEvvEEEEvNT_6ParamsE,"a",@progbits
	.sectionflags	@""
	.align	4
.nv.constant0._ZN7cutlass13device_kernelINS_4gemm6kernel13GemmUniversalIN4cute5tupleIJiiiiEEENS1_10collective13CollectiveMmaINS1_37MainloopSm90TmaGmmaWarpSpecializedFP8ILi5ENS5_IJNS4_1CILi1EEESB_SB_EEENS1_32KernelTmaWarpSpecializedPingpongEEENS5_IJNSA_ILi64EEENSA_ILi256EEENSA_ILi128EEEEEENS_12float_e4m3_tENS5_IJlSB_lEEESJ_SK_NS4_8TiledMMAINS4_8MMA_AtomIJNS4_4SM904GMMA31MMA_64x256x32_F32E4M3E4M3_SS_TNILNSO_7ScaleInE1ELSQ_1EEEEEENS4_6LayoutISC_NS5_IJNSA_ILi0EEESU_SU_EEEEENS5_IJNS4_10UnderscoreESX_SX_EEEEENS4_13SM90_TMA_LOADENS4_14ComposedLayoutINS4_7SwizzleILi3ELi4ELi3EEENS4_18smem_ptr_flag_bitsILi8EEENST_INS5_IJNSA_ILi8EEESH_EEENS5_IJSH_SB_EEEEEEEvNS4_8identityES10_S1A_vS1B_EENS_8epilogue10collective6detail29Sm90TmaWarpSpecializedAdapterINS1E_15DefaultEpilogueISJ_SK_SK_NS1D_6thread17LinearCombinationISJ_Li1EffLNS1I_9ScaleType4KindE0ELNS_15FloatRoundStyleE2ESJ_EENS1_15EpilogueDefaultEEEEEvvEEEEvNT_6ParamsE:
	.zero		1664


//--------------------- SYMBOLS --------------------------

	.type		.nv.reservedSmem.offset0,@object
	.size		.nv.reservedSmem.offset0,0x4
